//
// Generated by NVIDIA NVVM Compiler
//
// Compiler Build ID: CL-36424714
// Cuda compilation tools, release 13.0, V13.0.88
// Based on NVVM 20.0.0
//

.version 9.0
.target sm_100
.address_size 64

	// .globl	_ZN3cub18CUB_300001_SM_10006detail11EmptyKernelIvEEvv
// _ZZN3cub18CUB_300001_SM_10006detail9transform23transform_kernel_ublkcpINS2_19async_copy_policy_tILi128EEEiN4cuda3std3__44plusIfEEN6thrust24THRUST_300001_SM_1000_NS6detail15normal_iteratorINSC_10device_ptrIfEEEEJffEEEvT0_iT1_T2_DpNS2_16aligned_base_ptrIT3_EEE3bar has been demoted
// _ZZN3cub18CUB_300001_SM_10006detail9transform23transform_kernel_ublkcpINS2_19async_copy_policy_tILi128EEElN4cuda3std3__44plusIfEEN6thrust24THRUST_300001_SM_1000_NS6detail15normal_iteratorINSC_10device_ptrIfEEEEJffEEEvT0_iT1_T2_DpNS2_16aligned_base_ptrIT3_EEE3bar has been demoted
.global .align 1 .b8 _ZN30_INTERNAL_61bd2e12_4_k_cu_main4cuda3std3__45__cpo5beginE[1];
.global .align 1 .b8 _ZN30_INTERNAL_61bd2e12_4_k_cu_main4cuda3std3__45__cpo3endE[1];
.global .align 1 .b8 _ZN30_INTERNAL_61bd2e12_4_k_cu_main4cuda3std3__45__cpo6cbeginE[1];
.global .align 1 .b8 _ZN30_INTERNAL_61bd2e12_4_k_cu_main4cuda3std3__45__cpo4cendE[1];
.global .align 1 .b8 _ZN30_INTERNAL_61bd2e12_4_k_cu_main4cuda3std3__45__cpo6rbeginE[1];
.global .align 1 .b8 _ZN30_INTERNAL_61bd2e12_4_k_cu_main4cuda3std3__45__cpo4rendE[1];
.global .align 1 .b8 _ZN30_INTERNAL_61bd2e12_4_k_cu_main4cuda3std3__45__cpo7crbeginE[1];
.global .align 1 .b8 _ZN30_INTERNAL_61bd2e12_4_k_cu_main4cuda3std3__45__cpo5crendE[1];
.global .align 1 .b8 _ZN30_INTERNAL_61bd2e12_4_k_cu_main4cuda3std3__432_GLOBAL__N__61bd2e12_4_k_cu_main6ignoreE[1];
.global .align 1 .b8 _ZN30_INTERNAL_61bd2e12_4_k_cu_main4cuda3std3__419piecewise_constructE[1];
.global .align 1 .b8 _ZN30_INTERNAL_61bd2e12_4_k_cu_main4cuda3std3__48in_placeE[1];
.global .align 1 .b8 _ZN30_INTERNAL_61bd2e12_4_k_cu_main4cuda3std3__420unreachable_sentinelE[1];
.global .align 1 .b8 _ZN30_INTERNAL_61bd2e12_4_k_cu_main4cuda3std3__47nulloptE[1];
.global .align 1 .b8 _ZN30_INTERNAL_61bd2e12_4_k_cu_main4cuda3std3__48unexpectE[1];
.global .align 1 .b8 _ZN30_INTERNAL_61bd2e12_4_k_cu_main4cuda3std6ranges3__45__cpo4swapE[1];
.global .align 1 .b8 _ZN30_INTERNAL_61bd2e12_4_k_cu_main4cuda3std6ranges3__45__cpo9iter_moveE[1];
.global .align 1 .b8 _ZN30_INTERNAL_61bd2e12_4_k_cu_main4cuda3std6ranges3__45__cpo5beginE[1];
.global .align 1 .b8 _ZN30_INTERNAL_61bd2e12_4_k_cu_main4cuda3std6ranges3__45__cpo3endE[1];
.global .align 1 .b8 _ZN30_INTERNAL_61bd2e12_4_k_cu_main4cuda3std6ranges3__45__cpo6cbeginE[1];
.global .align 1 .b8 _ZN30_INTERNAL_61bd2e12_4_k_cu_main4cuda3std6ranges3__45__cpo4cendE[1];
.global .align 1 .b8 _ZN30_INTERNAL_61bd2e12_4_k_cu_main4cuda3std6ranges3__45__cpo7advanceE[1];
.global .align 1 .b8 _ZN30_INTERNAL_61bd2e12_4_k_cu_main4cuda3std6ranges3__45__cpo9iter_swapE[1];
.global .align 1 .b8 _ZN30_INTERNAL_61bd2e12_4_k_cu_main4cuda3std6ranges3__45__cpo4nextE[1];
.global .align 1 .b8 _ZN30_INTERNAL_61bd2e12_4_k_cu_main4cuda3std6ranges3__45__cpo4prevE[1];
.global .align 1 .b8 _ZN30_INTERNAL_61bd2e12_4_k_cu_main4cuda3std6ranges3__45__cpo4dataE[1];
.global .align 1 .b8 _ZN30_INTERNAL_61bd2e12_4_k_cu_main4cuda3std6ranges3__45__cpo5cdataE[1];
.global .align 1 .b8 _ZN30_INTERNAL_61bd2e12_4_k_cu_main4cuda3std6ranges3__45__cpo4sizeE[1];
.global .align 1 .b8 _ZN30_INTERNAL_61bd2e12_4_k_cu_main4cuda3std6ranges3__45__cpo5ssizeE[1];
.global .align 1 .b8 _ZN30_INTERNAL_61bd2e12_4_k_cu_main4cuda3std6ranges3__45__cpo8distanceE[1];
.global .align 1 .b8 _ZN30_INTERNAL_61bd2e12_4_k_cu_main6thrust24THRUST_300001_SM_1000_NS8cuda_cub3parE[1];
.global .align 1 .b8 _ZN30_INTERNAL_61bd2e12_4_k_cu_main6thrust24THRUST_300001_SM_1000_NS8cuda_cub10par_nosyncE[1];
.global .align 1 .b8 _ZN30_INTERNAL_61bd2e12_4_k_cu_main6thrust24THRUST_300001_SM_1000_NS6system6detail10sequential3seqE[1];
.global .align 1 .b8 _ZN30_INTERNAL_61bd2e12_4_k_cu_main6thrust24THRUST_300001_SM_1000_NS12placeholders2_1E[1];
.global .align 1 .b8 _ZN30_INTERNAL_61bd2e12_4_k_cu_main6thrust24THRUST_300001_SM_1000_NS12placeholders2_2E[1];
.global .align 1 .b8 _ZN30_INTERNAL_61bd2e12_4_k_cu_main6thrust24THRUST_300001_SM_1000_NS12placeholders2_3E[1];
.global .align 1 .b8 _ZN30_INTERNAL_61bd2e12_4_k_cu_main6thrust24THRUST_300001_SM_1000_NS12placeholders2_4E[1];
.global .align 1 .b8 _ZN30_INTERNAL_61bd2e12_4_k_cu_main6thrust24THRUST_300001_SM_1000_NS12placeholders2_5E[1];
.global .align 1 .b8 _ZN30_INTERNAL_61bd2e12_4_k_cu_main6thrust24THRUST_300001_SM_1000_NS12placeholders2_6E[1];
.global .align 1 .b8 _ZN30_INTERNAL_61bd2e12_4_k_cu_main6thrust24THRUST_300001_SM_1000_NS12placeholders2_7E[1];
.global .align 1 .b8 _ZN30_INTERNAL_61bd2e12_4_k_cu_main6thrust24THRUST_300001_SM_1000_NS12placeholders2_8E[1];
.global .align 1 .b8 _ZN30_INTERNAL_61bd2e12_4_k_cu_main6thrust24THRUST_300001_SM_1000_NS12placeholders2_9E[1];
.global .align 1 .b8 _ZN30_INTERNAL_61bd2e12_4_k_cu_main6thrust24THRUST_300001_SM_1000_NS12placeholders3_10E[1];
.global .align 1 .b8 _ZN30_INTERNAL_61bd2e12_4_k_cu_main6thrust24THRUST_300001_SM_1000_NS3seqE[1];
.extern .shared .align 128 .b8 _ZN3cub18CUB_300001_SM_10006detail9transform4smemE[];
.global .align 4 .b8 __cudart_i2opi_f[24] = {65, 144, 67, 60, 153, 149, 98, 219, 192, 221, 52, 245, 209, 87, 39, 252, 41, 21, 68, 78, 110, 131, 249, 162};

.visible .entry _ZN3cub18CUB_300001_SM_10006detail11EmptyKernelIvEEvv()
{


	ret;

}
	// .globl	_ZN3cub18CUB_300001_SM_10006detail8for_each13static_kernelINS2_12policy_hub_t12policy_500_tEmN6thrust24THRUST_300001_SM_1000_NS8cuda_cub20__uninitialized_fill7functorINS7_10device_ptrIfEEfEEEEvT0_T1_
.visible .entry _ZN3cub18CUB_300001_SM_10006detail8for_each13static_kernelINS2_12policy_hub_t12policy_500_tEmN6thrust24THRUST_300001_SM_1000_NS8cuda_cub20__uninitialized_fill7functorINS7_10device_ptrIfEEfEEEEvT0_T1_(
	.param .u64 _ZN3cub18CUB_300001_SM_10006detail8for_each13static_kernelINS2_12policy_hub_t12policy_500_tEmN6thrust24THRUST_300001_SM_1000_NS8cuda_cub20__uninitialized_fill7functorINS7_10device_ptrIfEEfEEEEvT0_T1__param_0,
	.param .align 8 .b8 _ZN3cub18CUB_300001_SM_10006detail8for_each13static_kernelINS2_12policy_hub_t12policy_500_tEmN6thrust24THRUST_300001_SM_1000_NS8cuda_cub20__uninitialized_fill7functorINS7_10device_ptrIfEEfEEEEvT0_T1__param_1[16]
)
.maxntid 256
{
	.reg .pred 	%p<4>;
	.reg .b16 	%rs<5>;
	.reg .b32 	%r<10>;
	.reg .b32 	%f<3>;
	.reg .b64 	%rd<16>;

	ld.param.f32 	%f2, [_ZN3cub18CUB_300001_SM_10006detail8for_each13static_kernelINS2_12policy_hub_t12policy_500_tEmN6thrust24THRUST_300001_SM_1000_NS8cuda_cub20__uninitialized_fill7functorINS7_10device_ptrIfEEfEEEEvT0_T1__param_1+8];
	ld.param.u64 	%rd4, [_ZN3cub18CUB_300001_SM_10006detail8for_each13static_kernelINS2_12policy_hub_t12policy_500_tEmN6thrust24THRUST_300001_SM_1000_NS8cuda_cub20__uninitialized_fill7functorINS7_10device_ptrIfEEfEEEEvT0_T1__param_1];
	ld.param.u64 	%rd5, [_ZN3cub18CUB_300001_SM_10006detail8for_each13static_kernelINS2_12policy_hub_t12policy_500_tEmN6thrust24THRUST_300001_SM_1000_NS8cuda_cub20__uninitialized_fill7functorINS7_10device_ptrIfEEfEEEEvT0_T1__param_0];
	mov.u32 	%r7, %ctaid.x;
	mul.wide.u32 	%rd1, %r7, 512;
	sub.s64 	%rd2, %rd5, %rd1;
	setp.lt.u64 	%p1, %rd2, 512;
	@%p1 bra 	$L__BB1_2;
	mov.u32 	%r9, %tid.x;
	cvta.to.global.u64 	%rd11, %rd4;
	cvt.u64.u32 	%rd12, %r9;
	add.s64 	%rd13, %rd1, %rd12;
	shl.b64 	%rd14, %rd13, 2;
	add.s64 	%rd15, %rd11, %rd14;
	st.global.f32 	[%rd15], %f2;
	st.global.f32 	[%rd15+1024], %f2;
	bra.uni 	$L__BB1_6;
$L__BB1_2:
	cvta.to.global.u64 	%rd6, %rd4;
	mov.u32 	%r1, %tid.x;
	cvt.u64.u32 	%rd7, %r1;
	setp.le.u64 	%p2, %rd2, %rd7;
	add.s64 	%rd8, %rd1, %rd7;
	shl.b64 	%rd9, %rd8, 2;
	add.s64 	%rd3, %rd6, %rd9;
	@%p2 bra 	$L__BB1_4;
	st.global.f32 	[%rd3], %f2;
$L__BB1_4:
	add.s32 	%r8, %r1, 256;
	cvt.u64.u32 	%rd10, %r8;
	setp.le.u64 	%p3, %rd2, %rd10;
	@%p3 bra 	$L__BB1_6;
	st.global.f32 	[%rd3+1024], %f2;
$L__BB1_6:
	ret;

}
	// .globl	_ZN3cub18CUB_300001_SM_10006detail8for_each13static_kernelINS2_12policy_hub_t12policy_500_tElN6thrust24THRUST_300001_SM_1000_NS8cuda_cub10__tabulate7functorINS7_6detail15normal_iteratorINS7_10device_ptrIfEEEE17sine_wave_functorlEEEEvT0_T1_
.visible .entry _ZN3cub18CUB_300001_SM_10006detail8for_each13static_kernelINS2_12policy_hub_t12policy_500_tElN6thrust24THRUST_300001_SM_1000_NS8cuda_cub10__tabulate7functorINS7_6detail15normal_iteratorINS7_10device_ptrIfEEEE17sine_wave_functorlEEEEvT0_T1_(
	.param .u64 _ZN3cub18CUB_300001_SM_10006detail8for_each13static_kernelINS2_12policy_hub_t12policy_500_tElN6thrust24THRUST_300001_SM_1000_NS8cuda_cub10__tabulate7functorINS7_6detail15normal_iteratorINS7_10device_ptrIfEEEE17sine_wave_functorlEEEEvT0_T1__param_0,
	.param .align 8 .b8 _ZN3cub18CUB_300001_SM_10006detail8for_each13static_kernelINS2_12policy_hub_t12policy_500_tElN6thrust24THRUST_300001_SM_1000_NS8cuda_cub10__tabulate7functorINS7_6detail15normal_iteratorINS7_10device_ptrIfEEEE17sine_wave_functorlEEEEvT0_T1__param_1[24]
)
.maxntid 256
{
	.local .align 4 .b8 	__local_depot2[28];
	.reg .b64 	%SP;
	.reg .b64 	%SPL;
	.reg .pred 	%p<36>;
	.reg .b16 	%rs<5>;
	.reg .b32 	%r<171>;
	.reg .b32 	%f<126>;
	.reg .b64 	%rd<95>;
	.reg .b64 	%fd<9>;

	mov.u64 	%SPL, __local_depot2;
	ld.param.f32 	%f33, [_ZN3cub18CUB_300001_SM_10006detail8for_each13static_kernelINS2_12policy_hub_t12policy_500_tElN6thrust24THRUST_300001_SM_1000_NS8cuda_cub10__tabulate7functorINS7_6detail15normal_iteratorINS7_10device_ptrIfEEEE17sine_wave_functorlEEEEvT0_T1__param_1+16];
	ld.param.u64 	%rd41, [_ZN3cub18CUB_300001_SM_10006detail8for_each13static_kernelINS2_12policy_hub_t12policy_500_tElN6thrust24THRUST_300001_SM_1000_NS8cuda_cub10__tabulate7functorINS7_6detail15normal_iteratorINS7_10device_ptrIfEEEE17sine_wave_functorlEEEEvT0_T1__param_1];
	ld.param.u64 	%rd42, [_ZN3cub18CUB_300001_SM_10006detail8for_each13static_kernelINS2_12policy_hub_t12policy_500_tElN6thrust24THRUST_300001_SM_1000_NS8cuda_cub10__tabulate7functorINS7_6detail15normal_iteratorINS7_10device_ptrIfEEEE17sine_wave_functorlEEEEvT0_T1__param_0];
	ld.param.v2.f32 	{%f31, %f32}, [_ZN3cub18CUB_300001_SM_10006detail8for_each13static_kernelINS2_12policy_hub_t12policy_500_tElN6thrust24THRUST_300001_SM_1000_NS8cuda_cub10__tabulate7functorINS7_6detail15normal_iteratorINS7_10device_ptrIfEEEE17sine_wave_functorlEEEEvT0_T1__param_1+8];
	add.u64 	%rd1, %SPL, 0;
	mov.u32 	%r63, %ctaid.x;
	mul.wide.u32 	%rd2, %r63, 512;
	sub.s64 	%rd3, %rd42, %rd2;
	setp.lt.s64 	%p1, %rd3, 512;
	@%p1 bra 	$L__BB2_18;
	mov.u32 	%r111, %tid.x;
	cvt.u64.u32 	%rd64, %r111;
	add.s64 	%rd5, %rd2, %rd64;
	cvt.u32.u64 	%r1, %rd5;
	cvt.rn.f32.s32 	%f78, %r1;
	fma.rn.f32 	%f4, %f32, %f78, %f33;
	mul.f32 	%f79, %f4, 0f3F22F983;
	cvt.rni.s32.f32 	%r158, %f79;
	cvt.rn.f32.s32 	%f80, %r158;
	fma.rn.f32 	%f81, %f80, 0fBFC90FDA, %f4;
	fma.rn.f32 	%f82, %f80, 0fB3A22168, %f81;
	fma.rn.f32 	%f122, %f80, 0fA7C234C5, %f82;
	abs.f32 	%f6, %f4;
	setp.ltu.f32 	%p20, %f6, 0f47CE4780;
	@%p20 bra 	$L__BB2_9;
	setp.neu.f32 	%p21, %f6, 0f7F800000;
	@%p21 bra 	$L__BB2_4;
	mov.f32 	%f85, 0f00000000;
	mul.rn.f32 	%f122, %f4, %f85;
	mov.b32 	%r158, 0;
	bra.uni 	$L__BB2_9;
$L__BB2_4:
	mov.b32 	%r3, %f4;
	shl.b32 	%r113, %r3, 8;
	or.b32  	%r4, %r113, -2147483648;
	mov.b64 	%rd85, 0;
	mov.b32 	%r155, 0;
	mov.u64 	%rd83, __cudart_i2opi_f;
	mov.u64 	%rd84, %rd1;
$L__BB2_5:
	.pragma "nounroll";
	ld.global.nc.u32 	%r114, [%rd83];
	mad.wide.u32 	%rd67, %r114, %r4, %rd85;
	shr.u64 	%rd85, %rd67, 32;
	st.local.u32 	[%rd84], %rd67;
	add.s32 	%r155, %r155, 1;
	add.s64 	%rd84, %rd84, 4;
	add.s64 	%rd83, %rd83, 4;
	setp.ne.s32 	%p22, %r155, 6;
	@%p22 bra 	$L__BB2_5;
	shr.u32 	%r115, %r3, 23;
	st.local.u32 	[%rd1+24], %rd85;
	and.b32  	%r7, %r115, 31;
	and.b32  	%r116, %r115, 224;
	add.s32 	%r117, %r116, -128;
	shr.u32 	%r118, %r117, 5;
	mul.wide.u32 	%rd68, %r118, 4;
	sub.s64 	%rd12, %rd1, %rd68;
	ld.local.u32 	%r156, [%rd12+24];
	ld.local.u32 	%r157, [%rd12+20];
	setp.eq.s32 	%p23, %r7, 0;
	@%p23 bra 	$L__BB2_8;
	shf.l.wrap.b32 	%r156, %r157, %r156, %r7;
	ld.local.u32 	%r119, [%rd12+16];
	shf.l.wrap.b32 	%r157, %r119, %r157, %r7;
$L__BB2_8:
	shr.u32 	%r120, %r156, 30;
	shf.l.wrap.b32 	%r121, %r157, %r156, 2;
	shl.b32 	%r122, %r157, 2;
	shr.u32 	%r123, %r121, 31;
	add.s32 	%r124, %r123, %r120;
	neg.s32 	%r125, %r124;
	setp.lt.s32 	%p24, %r3, 0;
	selp.b32 	%r158, %r125, %r124, %p24;
	xor.b32  	%r126, %r121, %r3;
	shr.s32 	%r127, %r121, 31;
	xor.b32  	%r128, %r127, %r121;
	xor.b32  	%r129, %r127, %r122;
	cvt.u64.u32 	%rd69, %r128;
	shl.b64 	%rd70, %rd69, 32;
	cvt.u64.u32 	%rd71, %r129;
	or.b64  	%rd72, %rd70, %rd71;
	cvt.rn.f64.s64 	%fd5, %rd72;
	mul.f64 	%fd6, %fd5, 0d3BF921FB54442D19;
	cvt.rn.f32.f64 	%f83, %fd6;
	neg.f32 	%f84, %f83;
	setp.lt.s32 	%p25, %r126, 0;
	selp.f32 	%f122, %f84, %f83, %p25;
$L__BB2_9:
	mul.rn.f32 	%f86, %f122, %f122;
	and.b32  	%r131, %r158, 1;
	setp.eq.b32 	%p26, %r131, 1;
	selp.f32 	%f87, 0f3F800000, %f122, %p26;
	fma.rn.f32 	%f88, %f86, %f87, 0f00000000;
	fma.rn.f32 	%f89, %f86, 0f37CBAC00, 0fBAB607ED;
	selp.f32 	%f90, %f89, 0fB94D4153, %p26;
	selp.f32 	%f91, 0f3D2AAABB, 0f3C0885E4, %p26;
	fma.rn.f32 	%f92, %f90, %f86, %f91;
	selp.f32 	%f93, 0fBEFFFFFF, 0fBE2AAAA8, %p26;
	fma.rn.f32 	%f94, %f92, %f86, %f93;
	fma.rn.f32 	%f95, %f94, %f88, %f87;
	and.b32  	%r132, %r158, 2;
	setp.eq.s32 	%p27, %r132, 0;
	mov.f32 	%f96, 0f00000000;
	sub.f32 	%f97, %f96, %f95;
	selp.f32 	%f98, %f95, %f97, %p27;
	mul.f32 	%f99, %f31, %f98;
	cvta.to.global.u64 	%rd73, %rd41;
	shl.b64 	%rd74, %rd5, 2;
	add.s64 	%rd13, %rd73, %rd74;
	st.global.f32 	[%rd13], %f99;
	add.s32 	%r133, %r1, 256;
	cvt.rn.f32.s32 	%f100, %r133;
	fma.rn.f32 	%f10, %f32, %f100, %f33;
	mul.f32 	%f101, %f10, 0f3F22F983;
	cvt.rni.s32.f32 	%r162, %f101;
	cvt.rn.f32.s32 	%f102, %r162;
	fma.rn.f32 	%f103, %f102, 0fBFC90FDA, %f10;
	fma.rn.f32 	%f104, %f102, 0fB3A22168, %f103;
	fma.rn.f32 	%f123, %f102, 0fA7C234C5, %f104;
	abs.f32 	%f12, %f10;
	setp.ltu.f32 	%p28, %f12, 0f47CE4780;
	@%p28 bra 	$L__BB2_17;
	setp.eq.f32 	%p29, %f12, 0f7F800000;
	@%p29 bra 	$L__BB2_16;
	mov.b32 	%r17, %f10;
	shl.b32 	%r135, %r17, 8;
	or.b32  	%r18, %r135, -2147483648;
	mov.b64 	%rd88, 0;
	mov.b32 	%r159, 0;
	mov.u64 	%rd86, __cudart_i2opi_f;
	mov.u64 	%rd87, %rd1;
$L__BB2_12:
	.pragma "nounroll";
	ld.global.nc.u32 	%r136, [%rd86];
	mad.wide.u32 	%rd77, %r136, %r18, %rd88;
	shr.u64 	%rd88, %rd77, 32;
	st.local.u32 	[%rd87], %rd77;
	add.s32 	%r159, %r159, 1;
	add.s64 	%rd87, %rd87, 4;
	add.s64 	%rd86, %rd86, 4;
	setp.ne.s32 	%p30, %r159, 6;
	@%p30 bra 	$L__BB2_12;
	shr.u32 	%r137, %r17, 23;
	st.local.u32 	[%rd1+24], %rd88;
	and.b32  	%r21, %r137, 31;
	and.b32  	%r138, %r137, 224;
	add.s32 	%r139, %r138, -128;
	shr.u32 	%r140, %r139, 5;
	mul.wide.u32 	%rd78, %r140, 4;
	sub.s64 	%rd20, %rd1, %rd78;
	ld.local.u32 	%r160, [%rd20+24];
	ld.local.u32 	%r161, [%rd20+20];
	setp.eq.s32 	%p31, %r21, 0;
	@%p31 bra 	$L__BB2_15;
	shf.l.wrap.b32 	%r160, %r161, %r160, %r21;
	ld.local.u32 	%r141, [%rd20+16];
	shf.l.wrap.b32 	%r161, %r141, %r161, %r21;
$L__BB2_15:
	shr.u32 	%r142, %r160, 30;
	shf.l.wrap.b32 	%r143, %r161, %r160, 2;
	shl.b32 	%r144, %r161, 2;
	shr.u32 	%r145, %r143, 31;
	add.s32 	%r146, %r145, %r142;
	neg.s32 	%r147, %r146;
	setp.lt.s32 	%p32, %r17, 0;
	selp.b32 	%r162, %r147, %r146, %p32;
	xor.b32  	%r148, %r143, %r17;
	shr.s32 	%r149, %r143, 31;
	xor.b32  	%r150, %r149, %r143;
	xor.b32  	%r151, %r149, %r144;
	cvt.u64.u32 	%rd79, %r150;
	shl.b64 	%rd80, %rd79, 32;
	cvt.u64.u32 	%rd81, %r151;
	or.b64  	%rd82, %rd80, %rd81;
	cvt.rn.f64.s64 	%fd7, %rd82;
	mul.f64 	%fd8, %fd7, 0d3BF921FB54442D19;
	cvt.rn.f32.f64 	%f105, %fd8;
	neg.f32 	%f106, %f105;
	setp.lt.s32 	%p33, %r148, 0;
	selp.f32 	%f123, %f106, %f105, %p33;
	bra.uni 	$L__BB2_17;
$L__BB2_16:
	mov.f32 	%f107, 0f00000000;
	mul.rn.f32 	%f123, %f10, %f107;
	mov.b32 	%r162, 0;
$L__BB2_17:
	mul.rn.f32 	%f108, %f123, %f123;
	and.b32  	%r153, %r162, 1;
	setp.eq.b32 	%p34, %r153, 1;
	selp.f32 	%f109, 0f3F800000, %f123, %p34;
	fma.rn.f32 	%f110, %f108, %f109, 0f00000000;
	fma.rn.f32 	%f111, %f108, 0f37CBAC00, 0fBAB607ED;
	selp.f32 	%f112, %f111, 0fB94D4153, %p34;
	selp.f32 	%f113, 0f3D2AAABB, 0f3C0885E4, %p34;
	fma.rn.f32 	%f114, %f112, %f108, %f113;
	selp.f32 	%f115, 0fBEFFFFFF, 0fBE2AAAA8, %p34;
	fma.rn.f32 	%f116, %f114, %f108, %f115;
	fma.rn.f32 	%f117, %f116, %f110, %f109;
	and.b32  	%r154, %r162, 2;
	setp.eq.s32 	%p35, %r154, 0;
	mov.f32 	%f118, 0f00000000;
	sub.f32 	%f119, %f118, %f117;
	selp.f32 	%f120, %f117, %f119, %p35;
	mul.f32 	%f121, %f31, %f120;
	st.global.f32 	[%rd13+1024], %f121;
	bra.uni 	$L__BB2_38;
$L__BB2_18:
	cvta.to.global.u64 	%rd21, %rd41;
	mov.u32 	%r64, %tid.x;
	cvt.s64.s32 	%rd22, %rd3;
	cvt.u64.u32 	%rd23, %r64;
	setp.le.s64 	%p2, %rd22, %rd23;
	@%p2 bra 	$L__BB2_28;
	add.s64 	%rd24, %rd2, %rd23;
	cvt.u32.u64 	%r65, %rd24;
	cvt.rn.f32.s32 	%f34, %r65;
	fma.rn.f32 	%f19, %f32, %f34, %f33;
	mul.f32 	%f35, %f19, 0f3F22F983;
	cvt.rni.s32.f32 	%r166, %f35;
	cvt.rn.f32.s32 	%f36, %r166;
	fma.rn.f32 	%f37, %f36, 0fBFC90FDA, %f19;
	fma.rn.f32 	%f38, %f36, 0fB3A22168, %f37;
	fma.rn.f32 	%f124, %f36, 0fA7C234C5, %f38;
	abs.f32 	%f21, %f19;
	setp.ltu.f32 	%p3, %f21, 0f47CE4780;
	@%p3 bra 	$L__BB2_27;
	setp.neu.f32 	%p4, %f21, 0f7F800000;
	@%p4 bra 	$L__BB2_22;
	mov.f32 	%f41, 0f00000000;
	mul.rn.f32 	%f124, %f19, %f41;
	mov.b32 	%r166, 0;
	bra.uni 	$L__BB2_27;
$L__BB2_22:
	mov.b32 	%r31, %f19;
	shl.b32 	%r67, %r31, 8;
	or.b32  	%r32, %r67, -2147483648;
	mov.b64 	%rd91, 0;
	mov.b32 	%r163, 0;
	mov.u64 	%rd89, __cudart_i2opi_f;
	mov.u64 	%rd90, %rd1;
$L__BB2_23:
	.pragma "nounroll";
	ld.global.nc.u32 	%r68, [%rd89];
	mad.wide.u32 	%rd46, %r68, %r32, %rd91;
	shr.u64 	%rd91, %rd46, 32;
	st.local.u32 	[%rd90], %rd46;
	add.s32 	%r163, %r163, 1;
	add.s64 	%rd90, %rd90, 4;
	add.s64 	%rd89, %rd89, 4;
	setp.ne.s32 	%p5, %r163, 6;
	@%p5 bra 	$L__BB2_23;
	shr.u32 	%r69, %r31, 23;
	st.local.u32 	[%rd1+24], %rd91;
	and.b32  	%r35, %r69, 31;
	and.b32  	%r70, %r69, 224;
	add.s32 	%r71, %r70, -128;
	shr.u32 	%r72, %r71, 5;
	mul.wide.u32 	%rd47, %r72, 4;
	sub.s64 	%rd31, %rd1, %rd47;
	ld.local.u32 	%r164, [%rd31+24];
	ld.local.u32 	%r165, [%rd31+20];
	setp.eq.s32 	%p6, %r35, 0;
	@%p6 bra 	$L__BB2_26;
	shf.l.wrap.b32 	%r164, %r165, %r164, %r35;
	ld.local.u32 	%r73, [%rd31+16];
	shf.l.wrap.b32 	%r165, %r73, %r165, %r35;
$L__BB2_26:
	shr.u32 	%r74, %r164, 30;
	shf.l.wrap.b32 	%r75, %r165, %r164, 2;
	shl.b32 	%r76, %r165, 2;
	shr.u32 	%r77, %r75, 31;
	add.s32 	%r78, %r77, %r74;
	neg.s32 	%r79, %r78;
	setp.lt.s32 	%p7, %r31, 0;
	selp.b32 	%r166, %r79, %r78, %p7;
	xor.b32  	%r80, %r75, %r31;
	shr.s32 	%r81, %r75, 31;
	xor.b32  	%r82, %r81, %r75;
	xor.b32  	%r83, %r81, %r76;
	cvt.u64.u32 	%rd48, %r82;
	shl.b64 	%rd49, %rd48, 32;
	cvt.u64.u32 	%rd50, %r83;
	or.b64  	%rd51, %rd49, %rd50;
	cvt.rn.f64.s64 	%fd1, %rd51;
	mul.f64 	%fd2, %fd1, 0d3BF921FB54442D19;
	cvt.rn.f32.f64 	%f39, %fd2;
	neg.f32 	%f40, %f39;
	setp.lt.s32 	%p8, %r80, 0;
	selp.f32 	%f124, %f40, %f39, %p8;
$L__BB2_27:
	mul.rn.f32 	%f42, %f124, %f124;
	and.b32  	%r85, %r166, 1;
	setp.eq.b32 	%p9, %r85, 1;
	selp.f32 	%f43, 0f3F800000, %f124, %p9;
	fma.rn.f32 	%f44, %f42, %f43, 0f00000000;
	fma.rn.f32 	%f45, %f42, 0f37CBAC00, 0fBAB607ED;
	selp.f32 	%f46, %f45, 0fB94D4153, %p9;
	selp.f32 	%f47, 0f3D2AAABB, 0f3C0885E4, %p9;
	fma.rn.f32 	%f48, %f46, %f42, %f47;
	selp.f32 	%f49, 0fBEFFFFFF, 0fBE2AAAA8, %p9;
	fma.rn.f32 	%f50, %f48, %f42, %f49;
	fma.rn.f32 	%f51, %f50, %f44, %f43;
	and.b32  	%r86, %r166, 2;
	setp.eq.s32 	%p10, %r86, 0;
	mov.f32 	%f52, 0f00000000;
	sub.f32 	%f53, %f52, %f51;
	selp.f32 	%f54, %f51, %f53, %p10;
	mul.f32 	%f55, %f31, %f54;
	shl.b64 	%rd52, %rd24, 2;
	add.s64 	%rd53, %rd21, %rd52;
	st.global.f32 	[%rd53], %f55;
$L__BB2_28:
	cvt.u32.u64 	%r87, %rd23;
	add.s32 	%r88, %r87, 256;
	cvt.u64.u32 	%rd32, %r88;
	setp.le.s64 	%p11, %rd22, %rd32;
	@%p11 bra 	$L__BB2_38;
	add.s64 	%rd33, %rd2, %rd32;
	cvt.u32.u64 	%r89, %rd33;
	cvt.rn.f32.s32 	%f56, %r89;
	fma.rn.f32 	%f25, %f32, %f56, %f33;
	mul.f32 	%f57, %f25, 0f3F22F983;
	cvt.rni.s32.f32 	%r170, %f57;
	cvt.rn.f32.s32 	%f58, %r170;
	fma.rn.f32 	%f59, %f58, 0fBFC90FDA, %f25;
	fma.rn.f32 	%f60, %f58, 0fB3A22168, %f59;
	fma.rn.f32 	%f125, %f58, 0fA7C234C5, %f60;
	abs.f32 	%f27, %f25;
	setp.ltu.f32 	%p12, %f27, 0f47CE4780;
	@%p12 bra 	$L__BB2_37;
	setp.eq.f32 	%p13, %f27, 0f7F800000;
	@%p13 bra 	$L__BB2_36;
	mov.b32 	%r45, %f25;
	shl.b32 	%r91, %r45, 8;
	or.b32  	%r46, %r91, -2147483648;
	mov.b64 	%rd94, 0;
	mov.b32 	%r167, 0;
	mov.u64 	%rd92, __cudart_i2opi_f;
	mov.u64 	%rd93, %rd1;
$L__BB2_32:
	.pragma "nounroll";
	ld.global.nc.u32 	%r92, [%rd92];
	mad.wide.u32 	%rd56, %r92, %r46, %rd94;
	shr.u64 	%rd94, %rd56, 32;
	st.local.u32 	[%rd93], %rd56;
	add.s32 	%r167, %r167, 1;
	add.s64 	%rd93, %rd93, 4;
	add.s64 	%rd92, %rd92, 4;
	setp.ne.s32 	%p14, %r167, 6;
	@%p14 bra 	$L__BB2_32;
	shr.u32 	%r93, %r45, 23;
	st.local.u32 	[%rd1+24], %rd94;
	and.b32  	%r49, %r93, 31;
	and.b32  	%r94, %r93, 224;
	add.s32 	%r95, %r94, -128;
	shr.u32 	%r96, %r95, 5;
	mul.wide.u32 	%rd57, %r96, 4;
	sub.s64 	%rd40, %rd1, %rd57;
	ld.local.u32 	%r168, [%rd40+24];
	ld.local.u32 	%r169, [%rd40+20];
	setp.eq.s32 	%p15, %r49, 0;
	@%p15 bra 	$L__BB2_35;
	shf.l.wrap.b32 	%r168, %r169, %r168, %r49;
	ld.local.u32 	%r97, [%rd40+16];
	shf.l.wrap.b32 	%r169, %r97, %r169, %r49;
$L__BB2_35:
	shr.u32 	%r98, %r168, 30;
	shf.l.wrap.b32 	%r99, %r169, %r168, 2;
	shl.b32 	%r100, %r169, 2;
	shr.u32 	%r101, %r99, 31;
	add.s32 	%r102, %r101, %r98;
	neg.s32 	%r103, %r102;
	setp.lt.s32 	%p16, %r45, 0;
	selp.b32 	%r170, %r103, %r102, %p16;
	xor.b32  	%r104, %r99, %r45;
	shr.s32 	%r105, %r99, 31;
	xor.b32  	%r106, %r105, %r99;
	xor.b32  	%r107, %r105, %r100;
	cvt.u64.u32 	%rd58, %r106;
	shl.b64 	%rd59, %rd58, 32;
	cvt.u64.u32 	%rd60, %r107;
	or.b64  	%rd61, %rd59, %rd60;
	cvt.rn.f64.s64 	%fd3, %rd61;
	mul.f64 	%fd4, %fd3, 0d3BF921FB54442D19;
	cvt.rn.f32.f64 	%f61, %fd4;
	neg.f32 	%f62, %f61;
	setp.lt.s32 	%p17, %r104, 0;
	selp.f32 	%f125, %f62, %f61, %p17;
	bra.uni 	$L__BB2_37;
$L__BB2_36:
	mov.f32 	%f63, 0f00000000;
	mul.rn.f32 	%f125, %f25, %f63;
	mov.b32 	%r170, 0;
$L__BB2_37:
	mul.rn.f32 	%f64, %f125, %f125;
	and.b32  	%r109, %r170, 1;
	setp.eq.b32 	%p18, %r109, 1;
	selp.f32 	%f65, 0f3F800000, %f125, %p18;
	fma.rn.f32 	%f66, %f64, %f65, 0f00000000;
	fma.rn.f32 	%f67, %f64, 0f37CBAC00, 0fBAB607ED;
	selp.f32 	%f68, %f67, 0fB94D4153, %p18;
	selp.f32 	%f69, 0f3D2AAABB, 0f3C0885E4, %p18;
	fma.rn.f32 	%f70, %f68, %f64, %f69;
	selp.f32 	%f71, 0fBEFFFFFF, 0fBE2AAAA8, %p18;
	fma.rn.f32 	%f72, %f70, %f64, %f71;
	fma.rn.f32 	%f73, %f72, %f66, %f65;
	and.b32  	%r110, %r170, 2;
	setp.eq.s32 	%p19, %r110, 0;
	mov.f32 	%f74, 0f00000000;
	sub.f32 	%f75, %f74, %f73;
	selp.f32 	%f76, %f73, %f75, %p19;
	mul.f32 	%f77, %f31, %f76;
	shl.b64 	%rd62, %rd33, 2;
	add.s64 	%rd63, %rd62, %rd21;
	st.global.f32 	[%rd63], %f77;
$L__BB2_38:
	ret;

}
	// .globl	_ZN3cub18CUB_300001_SM_10006detail9transform16transform_kernelINS2_10policy_hubILb0EN4cuda3std3__45tupleIJN6thrust24THRUST_300001_SM_1000_NS6detail15normal_iteratorINSA_10device_ptrIfEEEESF_EEEE10policy1000EiNS7_4plusIfEESF_JPfSL_EEEvT0_iT1_T2_DpNS2_10kernel_argIT3_EE
.visible .entry _ZN3cub18CUB_300001_SM_10006detail9transform16transform_kernelINS2_10policy_hubILb0EN4cuda3std3__45tupleIJN6thrust24THRUST_300001_SM_1000_NS6detail15normal_iteratorINSA_10device_ptrIfEEEESF_EEEE10policy1000EiNS7_4plusIfEESF_JPfSL_EEEvT0_iT1_T2_DpNS2_10kernel_argIT3_EE(
	.param .u32 _ZN3cub18CUB_300001_SM_10006detail9transform16transform_kernelINS2_10policy_hubILb0EN4cuda3std3__45tupleIJN6thrust24THRUST_300001_SM_1000_NS6detail15normal_iteratorINSA_10device_ptrIfEEEESF_EEEE10policy1000EiNS7_4plusIfEESF_JPfSL_EEEvT0_iT1_T2_DpNS2_10kernel_argIT3_EE_param_0,
	.param .u32 _ZN3cub18CUB_300001_SM_10006detail9transform16transform_kernelINS2_10policy_hubILb0EN4cuda3std3__45tupleIJN6thrust24THRUST_300001_SM_1000_NS6detail15normal_iteratorINSA_10device_ptrIfEEEESF_EEEE10policy1000EiNS7_4plusIfEESF_JPfSL_EEEvT0_iT1_T2_DpNS2_10kernel_argIT3_EE_param_1,
	.param .align 1 .b8 _ZN3cub18CUB_300001_SM_10006detail9transform16transform_kernelINS2_10policy_hubILb0EN4cuda3std3__45tupleIJN6thrust24THRUST_300001_SM_1000_NS6detail15normal_iteratorINSA_10device_ptrIfEEEESF_EEEE10policy1000EiNS7_4plusIfEESF_JPfSL_EEEvT0_iT1_T2_DpNS2_10kernel_argIT3_EE_param_2[1],
	.param .align 8 .b8 _ZN3cub18CUB_300001_SM_10006detail9transform16transform_kernelINS2_10policy_hubILb0EN4cuda3std3__45tupleIJN6thrust24THRUST_300001_SM_1000_NS6detail15normal_iteratorINSA_10device_ptrIfEEEESF_EEEE10policy1000EiNS7_4plusIfEESF_JPfSL_EEEvT0_iT1_T2_DpNS2_10kernel_argIT3_EE_param_3[8],
	.param .align 8 .b8 _ZN3cub18CUB_300001_SM_10006detail9transform16transform_kernelINS2_10policy_hubILb0EN4cuda3std3__45tupleIJN6thrust24THRUST_300001_SM_1000_NS6detail15normal_iteratorINSA_10device_ptrIfEEEESF_EEEE10policy1000EiNS7_4plusIfEESF_JPfSL_EEEvT0_iT1_T2_DpNS2_10kernel_argIT3_EE_param_4[16],
	.param .align 8 .b8 _ZN3cub18CUB_300001_SM_10006detail9transform16transform_kernelINS2_10policy_hubILb0EN4cuda3std3__45tupleIJN6thrust24THRUST_300001_SM_1000_NS6detail15normal_iteratorINSA_10device_ptrIfEEEESF_EEEE10policy1000EiNS7_4plusIfEESF_JPfSL_EEEvT0_iT1_T2_DpNS2_10kernel_argIT3_EE_param_5[16]
)
.maxntid 128
{
	.reg .pred 	%p<28>;
	.reg .b32 	%r<188>;
	.reg .b32 	%f<7>;
	.reg .b64 	%rd<143>;
	// demoted variable
	.shared .align 8 .u64 _ZZN3cub18CUB_300001_SM_10006detail9transform23transform_kernel_ublkcpINS2_19async_copy_policy_tILi128EEEiN4cuda3std3__44plusIfEEN6thrust24THRUST_300001_SM_1000_NS6detail15normal_iteratorINSC_10device_ptrIfEEEEJffEEEvT0_iT1_T2_DpNS2_16aligned_base_ptrIT3_EEE3bar;
	ld.param.u64 	%rd66, [_ZN3cub18CUB_300001_SM_10006detail9transform16transform_kernelINS2_10policy_hubILb0EN4cuda3std3__45tupleIJN6thrust24THRUST_300001_SM_1000_NS6detail15normal_iteratorINSA_10device_ptrIfEEEESF_EEEE10policy1000EiNS7_4plusIfEESF_JPfSL_EEEvT0_iT1_T2_DpNS2_10kernel_argIT3_EE_param_5];
	ld.param.u64 	%rd64, [_ZN3cub18CUB_300001_SM_10006detail9transform16transform_kernelINS2_10policy_hubILb0EN4cuda3std3__45tupleIJN6thrust24THRUST_300001_SM_1000_NS6detail15normal_iteratorINSA_10device_ptrIfEEEESF_EEEE10policy1000EiNS7_4plusIfEESF_JPfSL_EEEvT0_iT1_T2_DpNS2_10kernel_argIT3_EE_param_4];
	ld.param.u32 	%r71, [_ZN3cub18CUB_300001_SM_10006detail9transform16transform_kernelINS2_10policy_hubILb0EN4cuda3std3__45tupleIJN6thrust24THRUST_300001_SM_1000_NS6detail15normal_iteratorINSA_10device_ptrIfEEEESF_EEEE10policy1000EiNS7_4plusIfEESF_JPfSL_EEEvT0_iT1_T2_DpNS2_10kernel_argIT3_EE_param_0];
	ld.param.u64 	%rd67, [_ZN3cub18CUB_300001_SM_10006detail9transform16transform_kernelINS2_10policy_hubILb0EN4cuda3std3__45tupleIJN6thrust24THRUST_300001_SM_1000_NS6detail15normal_iteratorINSA_10device_ptrIfEEEESF_EEEE10policy1000EiNS7_4plusIfEESF_JPfSL_EEEvT0_iT1_T2_DpNS2_10kernel_argIT3_EE_param_5+8];
	ld.param.u64 	%rd65, [_ZN3cub18CUB_300001_SM_10006detail9transform16transform_kernelINS2_10policy_hubILb0EN4cuda3std3__45tupleIJN6thrust24THRUST_300001_SM_1000_NS6detail15normal_iteratorINSA_10device_ptrIfEEEESF_EEEE10policy1000EiNS7_4plusIfEESF_JPfSL_EEEvT0_iT1_T2_DpNS2_10kernel_argIT3_EE_param_4+8];
	ld.param.u64 	%rd68, [_ZN3cub18CUB_300001_SM_10006detail9transform16transform_kernelINS2_10policy_hubILb0EN4cuda3std3__45tupleIJN6thrust24THRUST_300001_SM_1000_NS6detail15normal_iteratorINSA_10device_ptrIfEEEESF_EEEE10policy1000EiNS7_4plusIfEESF_JPfSL_EEEvT0_iT1_T2_DpNS2_10kernel_argIT3_EE_param_3];
	ld.param.u32 	%r70, [_ZN3cub18CUB_300001_SM_10006detail9transform16transform_kernelINS2_10policy_hubILb0EN4cuda3std3__45tupleIJN6thrust24THRUST_300001_SM_1000_NS6detail15normal_iteratorINSA_10device_ptrIfEEEESF_EEEE10policy1000EiNS7_4plusIfEESF_JPfSL_EEEvT0_iT1_T2_DpNS2_10kernel_argIT3_EE_param_1];
	cvta.to.global.u64 	%rd1, %rd68;
	cvt.u32.u64 	%r1, %rd65;
	cvt.u32.u64 	%r2, %rd67;
	shl.b32 	%r3, %r70, 7;
	mov.u32 	%r72, %ctaid.x;
	mul.lo.s32 	%r4, %r3, %r72;
	sub.s32 	%r5, %r71, %r4;
	min.s32 	%r6, %r3, %r5;
	setp.eq.s32 	%p1, %r72, 0;
	add.s32 	%r74, %r72, 2;
	mov.u32 	%r75, %nctaid.x;
	setp.ge.u32 	%p2, %r74, %r75;
	shl.b32 	%r7, %r70, 9;
	or.pred  	%p3, %p1, %p2;
	@%p3 bra 	$L__BB3_5;
	mov.b32 	%r139, -1;
	// begin inline asm
	{
	 .reg .pred P_OUT; 
	elect.sync _|P_OUT, %r139;
	selp.b32 %r138, 1, 0, P_OUT; 
}
	// end inline asm
	mov.u32 	%r140, %tid.x;
	setp.gt.u32 	%p18, %r140, 31;
	setp.eq.s32 	%p19, %r138, 0;
	or.pred  	%p20, %p18, %p19;
	@%p20 bra 	$L__BB3_3;
	mov.u32 	%r141, _ZZN3cub18CUB_300001_SM_10006detail9transform23transform_kernel_ublkcpINS2_19async_copy_policy_tILi128EEEiN4cuda3std3__44plusIfEEN6thrust24THRUST_300001_SM_1000_NS6detail15normal_iteratorINSC_10device_ptrIfEEEEJffEEEvT0_iT1_T2_DpNS2_16aligned_base_ptrIT3_EEE3bar;
	mov.b32 	%r142, 1;
	// begin inline asm
	mbarrier.init.shared.b64 [%r141], %r142;
	// end inline asm
	// begin inline asm
	fence.proxy.async.shared::cta; // 6.
	// end inline asm
	mul.wide.s32 	%rd120, %r4, 4;
	add.s32 	%r151, %r7, 15;
	add.s32 	%r152, %r151, %r1;
	and.b32  	%r144, %r152, -16;
	cvta.to.global.u64 	%rd121, %rd64;
	add.s64 	%rd117, %rd121, %rd120;
	mov.u32 	%r143, _ZN3cub18CUB_300001_SM_10006detail9transform4smemE;
	// begin inline asm
	cp.async.bulk.shared::cluster.global.mbarrier::complete_tx::bytes [%r143], [%rd117], %r144, [%r141];
	// end inline asm
	add.s32 	%r153, %r151, %r2;
	and.b32  	%r147, %r153, -16;
	add.s32 	%r154, %r143, %r7;
	add.s32 	%r146, %r154, 128;
	cvta.to.global.u64 	%rd122, %rd66;
	add.s64 	%rd118, %rd122, %rd120;
	// begin inline asm
	cp.async.bulk.shared::cluster.global.mbarrier::complete_tx::bytes [%r146], [%rd118], %r147, [%r141];
	// end inline asm
	add.s32 	%r150, %r147, %r144;
	// begin inline asm
	mbarrier.arrive.expect_tx.release.cta.shared::cta.b64 %rd119, [%r141], %r150; // 8. 
	// end inline asm
$L__BB3_3:
	bar.sync 	0;
	mov.u32 	%r156, _ZZN3cub18CUB_300001_SM_10006detail9transform23transform_kernel_ublkcpINS2_19async_copy_policy_tILi128EEEiN4cuda3std3__44plusIfEEN6thrust24THRUST_300001_SM_1000_NS6detail15normal_iteratorINSC_10device_ptrIfEEEEJffEEEvT0_iT1_T2_DpNS2_16aligned_base_ptrIT3_EEE3bar;
$L__BB3_4:
	mov.b32 	%r157, 0;
	// begin inline asm
	{
	 .reg .pred P_OUT; 
	mbarrier.try_wait.parity.shared::cta.b64  P_OUT, [%r156], %r157;                                // 7a. 
	selp.b32 %r155, 1, 0, P_OUT; 
}
	// end inline asm
	setp.eq.s32 	%p21, %r155, 0;
	@%p21 bra 	$L__BB3_4;
	bra.uni 	$L__BB3_26;
$L__BB3_5:
	cvt.s64.s32 	%rd4, %r1;
	cvt.s64.s32 	%rd5, %r4;
	shl.b32 	%r77, %r6, 2;
	cvt.s64.s32 	%rd69, %r77;
	shr.u64 	%rd6, %rd69, 2;
	mov.u32 	%r8, %ntid.x;
	mov.u32 	%r9, %ntid.y;
	mul.lo.s32 	%r78, %r8, %r9;
	mov.u32 	%r10, %ntid.z;
	mul.lo.s32 	%r11, %r78, %r10;
	mov.u32 	%r79, %tid.x;
	mov.u32 	%r80, %tid.y;
	mov.u32 	%r81, %tid.z;
	mad.lo.s32 	%r82, %r81, %r9, %r80;
	mad.lo.s32 	%r83, %r82, %r8, %r79;
	cvt.u64.u32 	%rd140, %r83;
	setp.le.u64 	%p4, %rd6, %rd140;
	@%p4 bra 	$L__BB3_15;
	cvt.u32.u64 	%r84, %rd140;
	cvt.u64.u32 	%rd8, %r11;
	add.s32 	%r85, %r84, %r11;
	cvt.u64.u32 	%rd70, %r85;
	max.u64 	%rd71, %rd6, %rd70;
	setp.gt.u64 	%p5, %rd6, %rd70;
	selp.u64 	%rd9, 1, 0, %p5;
	add.s64 	%rd72, %rd9, %rd70;
	sub.s64 	%rd10, %rd71, %rd72;
	and.b64  	%rd73, %rd10, -4294967296;
	setp.ne.s64 	%p6, %rd73, 0;
	@%p6 bra 	$L__BB3_8;
	cvt.u32.u64 	%r86, %rd8;
	cvt.u32.u64 	%r87, %rd10;
	div.u32 	%r88, %r87, %r86;
	cvt.u64.u32 	%rd129, %r88;
	bra.uni 	$L__BB3_9;
$L__BB3_8:
	div.u64 	%rd129, %rd10, %rd8;
$L__BB3_9:
	add.s64 	%rd14, %rd129, %rd9;
	and.b64  	%rd74, %rd14, 3;
	setp.eq.s64 	%p7, %rd74, 3;
	mov.u64 	%rd133, %rd140;
	@%p7 bra 	$L__BB3_12;
	shl.b64 	%rd75, %rd140, 2;
	shl.b64 	%rd76, %rd5, 2;
	add.s64 	%rd77, %rd75, %rd76;
	add.s64 	%rd78, %rd77, %rd4;
	add.s64 	%rd131, %rd64, %rd78;
	mov.u32 	%r90, _ZN3cub18CUB_300001_SM_10006detail9transform4smemE;
	add.s32 	%r91, %r1, %r90;
	shl.b32 	%r92, %r84, 2;
	add.s32 	%r170, %r91, %r92;
	mul.lo.s32 	%r93, %r10, %r9;
	mul.lo.s32 	%r94, %r93, %r8;
	shl.b32 	%r13, %r94, 2;
	add.s64 	%rd79, %rd14, 1;
	and.b64  	%rd80, %rd79, 3;
	neg.s64 	%rd130, %rd80;
	mov.u64 	%rd133, %rd140;
$L__BB3_11:
	.pragma "nounroll";
	// begin inline asm
	cp.async.ca.shared.global [%r170], [%rd131], 4, 4;
	// end inline asm
	add.s64 	%rd133, %rd133, %rd8;
	shl.b64 	%rd82, %rd8, 2;
	add.s64 	%rd131, %rd131, %rd82;
	add.s32 	%r170, %r170, %r13;
	add.s64 	%rd130, %rd130, 1;
	setp.ne.s64 	%p8, %rd130, 0;
	@%p8 bra 	$L__BB3_11;
$L__BB3_12:
	setp.lt.u64 	%p9, %rd14, 3;
	@%p9 bra 	$L__BB3_15;
	shl.b64 	%rd24, %rd8, 2;
	shl.b64 	%rd83, %rd133, 2;
	shl.b64 	%rd84, %rd5, 2;
	add.s64 	%rd25, %rd83, %rd84;
	shl.b64 	%rd85, %rd8, 3;
	add.s64 	%rd26, %rd25, %rd85;
	add.s64 	%rd86, %rd133, %rd5;
	shl.b64 	%rd87, %rd86, 2;
	mad.lo.s64 	%rd27, %rd8, 12, %rd87;
	cvt.u32.u64 	%r96, %rd65;
	mov.u32 	%r97, _ZN3cub18CUB_300001_SM_10006detail9transform4smemE;
	add.s32 	%r98, %r96, %r97;
	mul.lo.s32 	%r99, %r10, %r9;
	mul.lo.s32 	%r100, %r99, %r8;
	shl.b32 	%r101, %r100, 2;
	cvt.u32.u64 	%r102, %rd133;
	shl.b32 	%r103, %r102, 2;
	add.s32 	%r171, %r98, %r103;
	add.s32 	%r174, %r171, %r101;
	shl.b32 	%r104, %r100, 3;
	add.s32 	%r173, %r171, %r104;
	mad.lo.s32 	%r172, %r100, 12, %r171;
	cvt.s64.s32 	%rd88, %rd65;
	add.s64 	%rd134, %rd64, %rd88;
$L__BB3_14:
	add.s64 	%rd89, %rd134, %rd25;
	// begin inline asm
	cp.async.ca.shared.global [%r171], [%rd89], 4, 4;
	// end inline asm
	add.s64 	%rd93, %rd25, %rd24;
	add.s64 	%rd90, %rd134, %rd93;
	// begin inline asm
	cp.async.ca.shared.global [%r174], [%rd90], 4, 4;
	// end inline asm
	add.s64 	%rd91, %rd134, %rd26;
	// begin inline asm
	cp.async.ca.shared.global [%r173], [%rd91], 4, 4;
	// end inline asm
	add.s64 	%rd92, %rd134, %rd27;
	// begin inline asm
	cp.async.ca.shared.global [%r172], [%rd92], 4, 4;
	// end inline asm
	add.s64 	%rd133, %rd133, %rd24;
	mul.wide.u32 	%rd94, %r11, 16;
	add.s64 	%rd134, %rd134, %rd94;
	mul.lo.s32 	%r109, %r10, %r9;
	mul.lo.s32 	%r110, %r109, %r8;
	shl.b32 	%r111, %r110, 4;
	add.s32 	%r174, %r174, %r111;
	add.s32 	%r173, %r173, %r111;
	add.s32 	%r172, %r172, %r111;
	add.s32 	%r171, %r171, %r111;
	setp.lt.u64 	%p10, %rd133, %rd6;
	@%p10 bra 	$L__BB3_14;
$L__BB3_15:
	setp.le.u64 	%p11, %rd6, %rd140;
	// begin inline asm
	cp.async.commit_group;
	// end inline asm
	cvt.s64.s32 	%rd33, %r2;
	@%p11 bra 	$L__BB3_25;
	cvt.u32.u64 	%r112, %rd140;
	cvt.u64.u32 	%rd34, %r11;
	add.s32 	%r113, %r112, %r11;
	cvt.u64.u32 	%rd95, %r113;
	max.u64 	%rd96, %rd6, %rd95;
	setp.gt.u64 	%p12, %rd6, %rd95;
	selp.u64 	%rd35, 1, 0, %p12;
	add.s64 	%rd97, %rd35, %rd95;
	sub.s64 	%rd36, %rd96, %rd97;
	and.b64  	%rd98, %rd36, -4294967296;
	setp.ne.s64 	%p13, %rd98, 0;
	@%p13 bra 	$L__BB3_18;
	cvt.u32.u64 	%r114, %rd34;
	cvt.u32.u64 	%r115, %rd36;
	div.u32 	%r116, %r115, %r114;
	cvt.u64.u32 	%rd136, %r116;
	bra.uni 	$L__BB3_19;
$L__BB3_18:
	div.u64 	%rd136, %rd36, %rd34;
$L__BB3_19:
	add.s64 	%rd40, %rd136, %rd35;
	and.b64  	%rd99, %rd40, 3;
	setp.eq.s64 	%p14, %rd99, 3;
	@%p14 bra 	$L__BB3_22;
	shl.b64 	%rd100, %rd140, 2;
	shl.b64 	%rd101, %rd5, 2;
	add.s64 	%rd102, %rd100, %rd101;
	add.s64 	%rd103, %rd102, %rd33;
	add.s64 	%rd138, %rd66, %rd103;
	shl.b64 	%rd42, %rd34, 2;
	mov.u32 	%r118, _ZN3cub18CUB_300001_SM_10006detail9transform4smemE;
	add.s32 	%r119, %r2, %r118;
	add.s32 	%r120, %r119, %r7;
	shl.b32 	%r121, %r112, 2;
	add.s32 	%r175, %r120, %r121;
	mul.lo.s32 	%r122, %r10, %r9;
	mul.lo.s32 	%r123, %r122, %r8;
	shl.b32 	%r29, %r123, 2;
	add.s64 	%rd104, %rd40, 1;
	and.b64  	%rd105, %rd104, 3;
	neg.s64 	%rd137, %rd105;
$L__BB3_21:
	.pragma "nounroll";
	add.s32 	%r124, %r175, 128;
	// begin inline asm
	cp.async.ca.shared.global [%r124], [%rd138], 4, 4;
	// end inline asm
	add.s64 	%rd140, %rd140, %rd34;
	add.s64 	%rd138, %rd138, %rd42;
	add.s32 	%r175, %r175, %r29;
	add.s64 	%rd137, %rd137, 1;
	setp.ne.s64 	%p15, %rd137, 0;
	@%p15 bra 	$L__BB3_21;
$L__BB3_22:
	setp.lt.u64 	%p16, %rd40, 3;
	@%p16 bra 	$L__BB3_25;
	shl.b64 	%rd51, %rd34, 2;
	shl.b64 	%rd107, %rd140, 2;
	shl.b64 	%rd108, %rd5, 2;
	add.s64 	%rd52, %rd107, %rd108;
	add.s64 	%rd53, %rd52, %rd51;
	shl.b64 	%rd54, %rd34, 4;
	shl.b64 	%rd109, %rd34, 3;
	add.s64 	%rd55, %rd52, %rd109;
	add.s64 	%rd110, %rd140, %rd5;
	shl.b64 	%rd111, %rd110, 2;
	mad.lo.s64 	%rd56, %rd34, 12, %rd111;
	mov.u32 	%r125, _ZN3cub18CUB_300001_SM_10006detail9transform4smemE;
	add.s32 	%r126, %r2, %r125;
	mul.lo.s32 	%r127, %r10, %r9;
	mul.lo.s32 	%r128, %r127, %r8;
	shl.b32 	%r129, %r128, 2;
	cvt.u32.u64 	%r130, %rd140;
	shl.b32 	%r131, %r130, 2;
	add.s32 	%r132, %r126, %r7;
	add.s32 	%r176, %r132, %r131;
	add.s32 	%r179, %r176, %r129;
	shl.b32 	%r33, %r128, 4;
	shl.b32 	%r133, %r128, 3;
	add.s32 	%r178, %r176, %r133;
	mad.lo.s32 	%r177, %r128, 12, %r176;
	add.s64 	%rd141, %rd66, %rd33;
$L__BB3_24:
	add.s64 	%rd113, %rd141, %rd52;
	add.s32 	%r134, %r176, 128;
	// begin inline asm
	cp.async.ca.shared.global [%r134], [%rd113], 4, 4;
	// end inline asm
	add.s64 	%rd114, %rd141, %rd53;
	add.s32 	%r135, %r179, 128;
	// begin inline asm
	cp.async.ca.shared.global [%r135], [%rd114], 4, 4;
	// end inline asm
	add.s64 	%rd115, %rd141, %rd55;
	add.s32 	%r136, %r178, 128;
	// begin inline asm
	cp.async.ca.shared.global [%r136], [%rd115], 4, 4;
	// end inline asm
	add.s64 	%rd116, %rd141, %rd56;
	add.s32 	%r137, %r177, 128;
	// begin inline asm
	cp.async.ca.shared.global [%r137], [%rd116], 4, 4;
	// end inline asm
	add.s64 	%rd140, %rd140, %rd51;
	add.s64 	%rd141, %rd141, %rd54;
	add.s32 	%r179, %r179, %r33;
	add.s32 	%r178, %r178, %r33;
	add.s32 	%r177, %r177, %r33;
	add.s32 	%r176, %r176, %r33;
	setp.lt.u64 	%p17, %rd140, %rd6;
	@%p17 bra 	$L__BB3_24;
$L__BB3_25:
	// begin inline asm
	cp.async.commit_group;
	// end inline asm
	// begin inline asm
	cp.async.wait_group 0;
	// end inline asm
	barrier.sync 	0;
$L__BB3_26:
	cvt.u32.u64 	%r45, %rd65;
	setp.gt.s32 	%p22, %r3, %r5;
	@%p22 bra 	$L__BB3_30;
	setp.lt.s32 	%p23, %r70, 1;
	@%p23 bra 	$L__BB3_35;
	mov.u32 	%r180, %tid.x;
	neg.s32 	%r183, %r70;
	add.s32 	%r158, %r2, %r7;
	shl.b32 	%r159, %r180, 2;
	add.s32 	%r160, %r158, %r159;
	mov.u32 	%r161, _ZN3cub18CUB_300001_SM_10006detail9transform4smemE;
	add.s32 	%r162, %r160, %r161;
	add.s32 	%r182, %r162, 128;
	add.s32 	%r163, %r45, %r159;
	add.s32 	%r181, %r161, %r163;
	mul.wide.s32 	%rd123, %r4, 4;
	add.s64 	%rd62, %rd1, %rd123;
$L__BB3_29:
	.pragma "nounroll";
	mul.wide.s32 	%rd124, %r180, 4;
	add.s64 	%rd125, %rd62, %rd124;
	ld.shared.f32 	%f1, [%r181];
	ld.shared.f32 	%f2, [%r182];
	add.f32 	%f3, %f1, %f2;
	st.global.f32 	[%rd125], %f3;
	add.s32 	%r183, %r183, 1;
	setp.eq.s32 	%p24, %r183, 0;
	add.s32 	%r182, %r182, 512;
	add.s32 	%r181, %r181, 512;
	add.s32 	%r180, %r180, 128;
	@%p24 bra 	$L__BB3_35;
	bra.uni 	$L__BB3_29;
$L__BB3_30:
	setp.lt.s32 	%p25, %r70, 1;
	@%p25 bra 	$L__BB3_35;
	mov.u32 	%r184, %tid.x;
	neg.s32 	%r187, %r70;
	add.s32 	%r164, %r2, %r7;
	shl.b32 	%r165, %r184, 2;
	add.s32 	%r166, %r164, %r165;
	mov.u32 	%r167, _ZN3cub18CUB_300001_SM_10006detail9transform4smemE;
	add.s32 	%r168, %r166, %r167;
	add.s32 	%r186, %r168, 128;
	add.s32 	%r169, %r45, %r165;
	add.s32 	%r185, %r167, %r169;
	mul.wide.s32 	%rd126, %r4, 4;
	add.s64 	%rd63, %rd1, %rd126;
$L__BB3_32:
	.pragma "nounroll";
	setp.ge.s32 	%p26, %r184, %r6;
	@%p26 bra 	$L__BB3_34;
	ld.shared.f32 	%f4, [%r185];
	ld.shared.f32 	%f5, [%r186];
	add.f32 	%f6, %f4, %f5;
	mul.wide.s32 	%rd127, %r184, 4;
	add.s64 	%rd128, %rd63, %rd127;
	st.global.f32 	[%rd128], %f6;
$L__BB3_34:
	add.s32 	%r187, %r187, 1;
	setp.ne.s32 	%p27, %r187, 0;
	add.s32 	%r186, %r186, 512;
	add.s32 	%r185, %r185, 512;
	add.s32 	%r184, %r184, 128;
	@%p27 bra 	$L__BB3_32;
$L__BB3_35:
	ret;

}
	// .globl	_ZN3cub18CUB_300001_SM_10006detail9transform16transform_kernelINS2_10policy_hubILb0EN4cuda3std3__45tupleIJN6thrust24THRUST_300001_SM_1000_NS6detail15normal_iteratorINSA_10device_ptrIfEEEESF_EEEE10policy1000ElNS7_4plusIfEESF_JPfSL_EEEvT0_iT1_T2_DpNS2_10kernel_argIT3_EE
.visible .entry _ZN3cub18CUB_300001_SM_10006detail9transform16transform_kernelINS2_10policy_hubILb0EN4cuda3std3__45tupleIJN6thrust24THRUST_300001_SM_1000_NS6detail15normal_iteratorINSA_10device_ptrIfEEEESF_EEEE10policy1000ElNS7_4plusIfEESF_JPfSL_EEEvT0_iT1_T2_DpNS2_10kernel_argIT3_EE(
	.param .u64 _ZN3cub18CUB_300001_SM_10006detail9transform16transform_kernelINS2_10policy_hubILb0EN4cuda3std3__45tupleIJN6thrust24THRUST_300001_SM_1000_NS6detail15normal_iteratorINSA_10device_ptrIfEEEESF_EEEE10policy1000ElNS7_4plusIfEESF_JPfSL_EEEvT0_iT1_T2_DpNS2_10kernel_argIT3_EE_param_0,
	.param .u32 _ZN3cub18CUB_300001_SM_10006detail9transform16transform_kernelINS2_10policy_hubILb0EN4cuda3std3__45tupleIJN6thrust24THRUST_300001_SM_1000_NS6detail15normal_iteratorINSA_10device_ptrIfEEEESF_EEEE10policy1000ElNS7_4plusIfEESF_JPfSL_EEEvT0_iT1_T2_DpNS2_10kernel_argIT3_EE_param_1,
	.param .align 1 .b8 _ZN3cub18CUB_300001_SM_10006detail9transform16transform_kernelINS2_10policy_hubILb0EN4cuda3std3__45tupleIJN6thrust24THRUST_300001_SM_1000_NS6detail15normal_iteratorINSA_10device_ptrIfEEEESF_EEEE10policy1000ElNS7_4plusIfEESF_JPfSL_EEEvT0_iT1_T2_DpNS2_10kernel_argIT3_EE_param_2[1],
	.param .align 8 .b8 _ZN3cub18CUB_300001_SM_10006detail9transform16transform_kernelINS2_10policy_hubILb0EN4cuda3std3__45tupleIJN6thrust24THRUST_300001_SM_1000_NS6detail15normal_iteratorINSA_10device_ptrIfEEEESF_EEEE10policy1000ElNS7_4plusIfEESF_JPfSL_EEEvT0_iT1_T2_DpNS2_10kernel_argIT3_EE_param_3[8],
	.param .align 8 .b8 _ZN3cub18CUB_300001_SM_10006detail9transform16transform_kernelINS2_10policy_hubILb0EN4cuda3std3__45tupleIJN6thrust24THRUST_300001_SM_1000_NS6detail15normal_iteratorINSA_10device_ptrIfEEEESF_EEEE10policy1000ElNS7_4plusIfEESF_JPfSL_EEEvT0_iT1_T2_DpNS2_10kernel_argIT3_EE_param_4[16],
	.param .align 8 .b8 _ZN3cub18CUB_300001_SM_10006detail9transform16transform_kernelINS2_10policy_hubILb0EN4cuda3std3__45tupleIJN6thrust24THRUST_300001_SM_1000_NS6detail15normal_iteratorINSA_10device_ptrIfEEEESF_EEEE10policy1000ElNS7_4plusIfEESF_JPfSL_EEEvT0_iT1_T2_DpNS2_10kernel_argIT3_EE_param_5[16]
)
.maxntid 128
{
	.reg .pred 	%p<28>;
	.reg .b32 	%r<181>;
	.reg .b32 	%f<7>;
	.reg .b64 	%rd<147>;
	// demoted variable
	.shared .align 8 .u64 _ZZN3cub18CUB_300001_SM_10006detail9transform23transform_kernel_ublkcpINS2_19async_copy_policy_tILi128EEElN4cuda3std3__44plusIfEEN6thrust24THRUST_300001_SM_1000_NS6detail15normal_iteratorINSC_10device_ptrIfEEEEJffEEEvT0_iT1_T2_DpNS2_16aligned_base_ptrIT3_EEE3bar;
	ld.param.u64 	%rd68, [_ZN3cub18CUB_300001_SM_10006detail9transform16transform_kernelINS2_10policy_hubILb0EN4cuda3std3__45tupleIJN6thrust24THRUST_300001_SM_1000_NS6detail15normal_iteratorINSA_10device_ptrIfEEEESF_EEEE10policy1000ElNS7_4plusIfEESF_JPfSL_EEEvT0_iT1_T2_DpNS2_10kernel_argIT3_EE_param_5];
	ld.param.u64 	%rd66, [_ZN3cub18CUB_300001_SM_10006detail9transform16transform_kernelINS2_10policy_hubILb0EN4cuda3std3__45tupleIJN6thrust24THRUST_300001_SM_1000_NS6detail15normal_iteratorINSA_10device_ptrIfEEEESF_EEEE10policy1000ElNS7_4plusIfEESF_JPfSL_EEEvT0_iT1_T2_DpNS2_10kernel_argIT3_EE_param_4];
	ld.param.u64 	%rd70, [_ZN3cub18CUB_300001_SM_10006detail9transform16transform_kernelINS2_10policy_hubILb0EN4cuda3std3__45tupleIJN6thrust24THRUST_300001_SM_1000_NS6detail15normal_iteratorINSA_10device_ptrIfEEEESF_EEEE10policy1000ElNS7_4plusIfEESF_JPfSL_EEEvT0_iT1_T2_DpNS2_10kernel_argIT3_EE_param_0];
	ld.param.u64 	%rd69, [_ZN3cub18CUB_300001_SM_10006detail9transform16transform_kernelINS2_10policy_hubILb0EN4cuda3std3__45tupleIJN6thrust24THRUST_300001_SM_1000_NS6detail15normal_iteratorINSA_10device_ptrIfEEEESF_EEEE10policy1000ElNS7_4plusIfEESF_JPfSL_EEEvT0_iT1_T2_DpNS2_10kernel_argIT3_EE_param_5+8];
	ld.param.u64 	%rd67, [_ZN3cub18CUB_300001_SM_10006detail9transform16transform_kernelINS2_10policy_hubILb0EN4cuda3std3__45tupleIJN6thrust24THRUST_300001_SM_1000_NS6detail15normal_iteratorINSA_10device_ptrIfEEEESF_EEEE10policy1000ElNS7_4plusIfEESF_JPfSL_EEEvT0_iT1_T2_DpNS2_10kernel_argIT3_EE_param_4+8];
	ld.param.u64 	%rd71, [_ZN3cub18CUB_300001_SM_10006detail9transform16transform_kernelINS2_10policy_hubILb0EN4cuda3std3__45tupleIJN6thrust24THRUST_300001_SM_1000_NS6detail15normal_iteratorINSA_10device_ptrIfEEEESF_EEEE10policy1000ElNS7_4plusIfEESF_JPfSL_EEEvT0_iT1_T2_DpNS2_10kernel_argIT3_EE_param_3];
	ld.param.u32 	%r68, [_ZN3cub18CUB_300001_SM_10006detail9transform16transform_kernelINS2_10policy_hubILb0EN4cuda3std3__45tupleIJN6thrust24THRUST_300001_SM_1000_NS6detail15normal_iteratorINSA_10device_ptrIfEEEESF_EEEE10policy1000ElNS7_4plusIfEESF_JPfSL_EEEvT0_iT1_T2_DpNS2_10kernel_argIT3_EE_param_1];
	cvta.to.global.u64 	%rd1, %rd71;
	cvt.u32.u64 	%r1, %rd67;
	cvt.u32.u64 	%r2, %rd69;
	shl.b32 	%r3, %r68, 7;
	mov.u32 	%r69, %ctaid.x;
	cvt.u64.u32 	%rd72, %r69;
	cvt.s64.s32 	%rd73, %r3;
	mul.lo.s64 	%rd4, %rd73, %rd72;
	sub.s64 	%rd74, %rd70, %rd4;
	min.s64 	%rd75, %rd74, %rd73;
	cvt.u32.u64 	%r4, %rd75;
	setp.eq.s32 	%p1, %r69, 0;
	add.s32 	%r71, %r69, 2;
	mov.u32 	%r72, %nctaid.x;
	setp.ge.u32 	%p2, %r71, %r72;
	shl.b32 	%r5, %r68, 9;
	or.pred  	%p3, %p1, %p2;
	@%p3 bra 	$L__BB4_5;
	mov.b32 	%r132, -1;
	// begin inline asm
	{
	 .reg .pred P_OUT; 
	elect.sync _|P_OUT, %r132;
	selp.b32 %r131, 1, 0, P_OUT; 
}
	// end inline asm
	mov.u32 	%r133, %tid.x;
	setp.gt.u32 	%p18, %r133, 31;
	setp.eq.s32 	%p19, %r131, 0;
	or.pred  	%p20, %p18, %p19;
	@%p20 bra 	$L__BB4_3;
	mov.u32 	%r134, _ZZN3cub18CUB_300001_SM_10006detail9transform23transform_kernel_ublkcpINS2_19async_copy_policy_tILi128EEElN4cuda3std3__44plusIfEEN6thrust24THRUST_300001_SM_1000_NS6detail15normal_iteratorINSC_10device_ptrIfEEEEJffEEEvT0_iT1_T2_DpNS2_16aligned_base_ptrIT3_EEE3bar;
	mov.b32 	%r135, 1;
	// begin inline asm
	mbarrier.init.shared.b64 [%r134], %r135;
	// end inline asm
	// begin inline asm
	fence.proxy.async.shared::cta; // 6.
	// end inline asm
	shl.b64 	%rd124, %rd4, 2;
	add.s32 	%r144, %r5, 15;
	add.s32 	%r145, %r144, %r1;
	and.b32  	%r137, %r145, -16;
	cvta.to.global.u64 	%rd125, %rd66;
	add.s64 	%rd121, %rd125, %rd124;
	mov.u32 	%r136, _ZN3cub18CUB_300001_SM_10006detail9transform4smemE;
	// begin inline asm
	cp.async.bulk.shared::cluster.global.mbarrier::complete_tx::bytes [%r136], [%rd121], %r137, [%r134];
	// end inline asm
	add.s32 	%r146, %r144, %r2;
	and.b32  	%r140, %r146, -16;
	add.s32 	%r147, %r136, %r5;
	add.s32 	%r139, %r147, 128;
	cvta.to.global.u64 	%rd126, %rd68;
	add.s64 	%rd122, %rd126, %rd124;
	// begin inline asm
	cp.async.bulk.shared::cluster.global.mbarrier::complete_tx::bytes [%r139], [%rd122], %r140, [%r134];
	// end inline asm
	add.s32 	%r143, %r140, %r137;
	// begin inline asm
	mbarrier.arrive.expect_tx.release.cta.shared::cta.b64 %rd123, [%r134], %r143; // 8. 
	// end inline asm
$L__BB4_3:
	bar.sync 	0;
	mov.u32 	%r149, _ZZN3cub18CUB_300001_SM_10006detail9transform23transform_kernel_ublkcpINS2_19async_copy_policy_tILi128EEElN4cuda3std3__44plusIfEEN6thrust24THRUST_300001_SM_1000_NS6detail15normal_iteratorINSC_10device_ptrIfEEEEJffEEEvT0_iT1_T2_DpNS2_16aligned_base_ptrIT3_EEE3bar;
$L__BB4_4:
	mov.b32 	%r150, 0;
	// begin inline asm
	{
	 .reg .pred P_OUT; 
	mbarrier.try_wait.parity.shared::cta.b64  P_OUT, [%r149], %r150;                                // 7a. 
	selp.b32 %r148, 1, 0, P_OUT; 
}
	// end inline asm
	setp.eq.s32 	%p21, %r148, 0;
	@%p21 bra 	$L__BB4_4;
	bra.uni 	$L__BB4_26;
$L__BB4_5:
	cvt.s64.s32 	%rd5, %r1;
	shl.b32 	%r74, %r4, 2;
	cvt.s64.s32 	%rd76, %r74;
	shr.u64 	%rd6, %rd76, 2;
	mov.u32 	%r6, %ntid.x;
	mov.u32 	%r7, %ntid.y;
	mul.lo.s32 	%r75, %r6, %r7;
	mov.u32 	%r8, %ntid.z;
	mul.lo.s32 	%r9, %r75, %r8;
	mov.u32 	%r76, %tid.x;
	mov.u32 	%r77, %tid.y;
	mov.u32 	%r78, %tid.z;
	mad.lo.s32 	%r79, %r78, %r7, %r77;
	mad.lo.s32 	%r80, %r79, %r6, %r76;
	cvt.u64.u32 	%rd144, %r80;
	setp.le.u64 	%p4, %rd6, %rd144;
	@%p4 bra 	$L__BB4_15;
	cvt.u32.u64 	%r81, %rd144;
	cvt.u64.u32 	%rd8, %r9;
	add.s32 	%r82, %r81, %r9;
	cvt.u64.u32 	%rd77, %r82;
	max.u64 	%rd78, %rd6, %rd77;
	setp.gt.u64 	%p5, %rd6, %rd77;
	selp.u64 	%rd9, 1, 0, %p5;
	add.s64 	%rd79, %rd9, %rd77;
	sub.s64 	%rd10, %rd78, %rd79;
	and.b64  	%rd80, %rd10, -4294967296;
	setp.ne.s64 	%p6, %rd80, 0;
	@%p6 bra 	$L__BB4_8;
	cvt.u32.u64 	%r83, %rd8;
	cvt.u32.u64 	%r84, %rd10;
	div.u32 	%r85, %r84, %r83;
	cvt.u64.u32 	%rd133, %r85;
	bra.uni 	$L__BB4_9;
$L__BB4_8:
	div.u64 	%rd133, %rd10, %rd8;
$L__BB4_9:
	add.s64 	%rd14, %rd133, %rd9;
	and.b64  	%rd81, %rd14, 3;
	setp.eq.s64 	%p7, %rd81, 3;
	mov.u64 	%rd137, %rd144;
	@%p7 bra 	$L__BB4_12;
	shl.b64 	%rd82, %rd4, 2;
	shl.b64 	%rd83, %rd144, 2;
	add.s64 	%rd84, %rd82, %rd83;
	add.s64 	%rd85, %rd84, %rd5;
	add.s64 	%rd135, %rd66, %rd85;
	shl.b64 	%rd16, %rd8, 2;
	mov.u32 	%r87, _ZN3cub18CUB_300001_SM_10006detail9transform4smemE;
	add.s32 	%r88, %r1, %r87;
	shl.b32 	%r89, %r81, 2;
	add.s32 	%r163, %r88, %r89;
	mul.lo.s32 	%r90, %r8, %r7;
	mul.lo.s32 	%r91, %r90, %r6;
	shl.b32 	%r11, %r91, 2;
	add.s64 	%rd86, %rd14, 1;
	and.b64  	%rd87, %rd86, 3;
	neg.s64 	%rd134, %rd87;
	mov.u64 	%rd137, %rd144;
$L__BB4_11:
	.pragma "nounroll";
	// begin inline asm
	cp.async.ca.shared.global [%r163], [%rd135], 4, 4;
	// end inline asm
	add.s64 	%rd137, %rd137, %rd8;
	add.s64 	%rd135, %rd135, %rd16;
	add.s32 	%r163, %r163, %r11;
	add.s64 	%rd134, %rd134, 1;
	setp.ne.s64 	%p8, %rd134, 0;
	@%p8 bra 	$L__BB4_11;
$L__BB4_12:
	setp.lt.u64 	%p9, %rd14, 3;
	@%p9 bra 	$L__BB4_15;
	shl.b64 	%rd25, %rd8, 2;
	shl.b64 	%rd89, %rd4, 2;
	shl.b64 	%rd90, %rd137, 2;
	add.s64 	%rd26, %rd89, %rd90;
	shl.b64 	%rd27, %rd8, 4;
	shl.b64 	%rd91, %rd8, 3;
	add.s64 	%rd28, %rd26, %rd91;
	add.s64 	%rd92, %rd137, %rd4;
	shl.b64 	%rd93, %rd92, 2;
	mad.lo.s64 	%rd29, %rd8, 12, %rd93;
	mov.u32 	%r93, _ZN3cub18CUB_300001_SM_10006detail9transform4smemE;
	add.s32 	%r94, %r1, %r93;
	mul.lo.s32 	%r95, %r8, %r7;
	mul.lo.s32 	%r96, %r95, %r6;
	shl.b32 	%r97, %r96, 2;
	cvt.u32.u64 	%r98, %rd137;
	shl.b32 	%r99, %r98, 2;
	add.s32 	%r164, %r94, %r99;
	add.s32 	%r167, %r164, %r97;
	shl.b32 	%r15, %r96, 4;
	shl.b32 	%r100, %r96, 3;
	add.s32 	%r166, %r164, %r100;
	mad.lo.s32 	%r165, %r96, 12, %r164;
	cvt.s64.s32 	%rd94, %r1;
	add.s64 	%rd138, %rd66, %rd94;
$L__BB4_14:
	add.s64 	%rd95, %rd138, %rd26;
	// begin inline asm
	cp.async.ca.shared.global [%r164], [%rd95], 4, 4;
	// end inline asm
	add.s64 	%rd99, %rd26, %rd25;
	add.s64 	%rd96, %rd138, %rd99;
	// begin inline asm
	cp.async.ca.shared.global [%r167], [%rd96], 4, 4;
	// end inline asm
	add.s64 	%rd97, %rd138, %rd28;
	// begin inline asm
	cp.async.ca.shared.global [%r166], [%rd97], 4, 4;
	// end inline asm
	add.s64 	%rd98, %rd138, %rd29;
	// begin inline asm
	cp.async.ca.shared.global [%r165], [%rd98], 4, 4;
	// end inline asm
	add.s64 	%rd137, %rd137, %rd25;
	add.s64 	%rd138, %rd138, %rd27;
	add.s32 	%r167, %r167, %r15;
	add.s32 	%r166, %r166, %r15;
	add.s32 	%r165, %r165, %r15;
	add.s32 	%r164, %r164, %r15;
	setp.lt.u64 	%p10, %rd137, %rd6;
	@%p10 bra 	$L__BB4_14;
$L__BB4_15:
	setp.le.u64 	%p11, %rd6, %rd144;
	// begin inline asm
	cp.async.commit_group;
	// end inline asm
	cvt.s64.s32 	%rd35, %r2;
	@%p11 bra 	$L__BB4_25;
	cvt.u32.u64 	%r105, %rd144;
	cvt.u64.u32 	%rd36, %r9;
	add.s32 	%r106, %r105, %r9;
	cvt.u64.u32 	%rd100, %r106;
	max.u64 	%rd101, %rd6, %rd100;
	setp.gt.u64 	%p12, %rd6, %rd100;
	selp.u64 	%rd37, 1, 0, %p12;
	add.s64 	%rd102, %rd37, %rd100;
	sub.s64 	%rd38, %rd101, %rd102;
	and.b64  	%rd103, %rd38, -4294967296;
	setp.ne.s64 	%p13, %rd103, 0;
	@%p13 bra 	$L__BB4_18;
	cvt.u32.u64 	%r107, %rd36;
	cvt.u32.u64 	%r108, %rd38;
	div.u32 	%r109, %r108, %r107;
	cvt.u64.u32 	%rd140, %r109;
	bra.uni 	$L__BB4_19;
$L__BB4_18:
	div.u64 	%rd140, %rd38, %rd36;
$L__BB4_19:
	add.s64 	%rd42, %rd140, %rd37;
	and.b64  	%rd104, %rd42, 3;
	setp.eq.s64 	%p14, %rd104, 3;
	@%p14 bra 	$L__BB4_22;
	shl.b64 	%rd105, %rd4, 2;
	shl.b64 	%rd106, %rd144, 2;
	add.s64 	%rd107, %rd105, %rd106;
	add.s64 	%rd108, %rd107, %rd35;
	add.s64 	%rd142, %rd68, %rd108;
	shl.b64 	%rd44, %rd36, 2;
	mov.u32 	%r111, _ZN3cub18CUB_300001_SM_10006detail9transform4smemE;
	add.s32 	%r112, %r2, %r111;
	add.s32 	%r113, %r112, %r5;
	shl.b32 	%r114, %r105, 2;
	add.s32 	%r168, %r113, %r114;
	mul.lo.s32 	%r115, %r8, %r7;
	mul.lo.s32 	%r116, %r115, %r6;
	shl.b32 	%r28, %r116, 2;
	add.s64 	%rd109, %rd42, 1;
	and.b64  	%rd110, %rd109, 3;
	neg.s64 	%rd141, %rd110;
$L__BB4_21:
	.pragma "nounroll";
	add.s32 	%r117, %r168, 128;
	// begin inline asm
	cp.async.ca.shared.global [%r117], [%rd142], 4, 4;
	// end inline asm
	add.s64 	%rd144, %rd144, %rd36;
	add.s64 	%rd142, %rd142, %rd44;
	add.s32 	%r168, %r168, %r28;
	add.s64 	%rd141, %rd141, 1;
	setp.ne.s64 	%p15, %rd141, 0;
	@%p15 bra 	$L__BB4_21;
$L__BB4_22:
	setp.lt.u64 	%p16, %rd42, 3;
	@%p16 bra 	$L__BB4_25;
	shl.b64 	%rd53, %rd36, 2;
	shl.b64 	%rd112, %rd4, 2;
	shl.b64 	%rd113, %rd144, 2;
	add.s64 	%rd54, %rd112, %rd113;
	add.s64 	%rd55, %rd54, %rd53;
	shl.b64 	%rd56, %rd36, 4;
	shl.b64 	%rd114, %rd36, 3;
	add.s64 	%rd57, %rd54, %rd114;
	add.s64 	%rd115, %rd144, %rd4;
	shl.b64 	%rd116, %rd115, 2;
	mad.lo.s64 	%rd58, %rd36, 12, %rd116;
	mov.u32 	%r118, _ZN3cub18CUB_300001_SM_10006detail9transform4smemE;
	add.s32 	%r119, %r2, %r118;
	mul.lo.s32 	%r120, %r8, %r7;
	mul.lo.s32 	%r121, %r120, %r6;
	shl.b32 	%r122, %r121, 2;
	cvt.u32.u64 	%r123, %rd144;
	shl.b32 	%r124, %r123, 2;
	add.s32 	%r125, %r119, %r5;
	add.s32 	%r169, %r125, %r124;
	add.s32 	%r172, %r169, %r122;
	shl.b32 	%r32, %r121, 4;
	shl.b32 	%r126, %r121, 3;
	add.s32 	%r171, %r169, %r126;
	mad.lo.s32 	%r170, %r121, 12, %r169;
	add.s64 	%rd145, %rd68, %rd35;
$L__BB4_24:
	add.s64 	%rd117, %rd145, %rd54;
	add.s32 	%r127, %r169, 128;
	// begin inline asm
	cp.async.ca.shared.global [%r127], [%rd117], 4, 4;
	// end inline asm
	add.s64 	%rd118, %rd145, %rd55;
	add.s32 	%r128, %r172, 128;
	// begin inline asm
	cp.async.ca.shared.global [%r128], [%rd118], 4, 4;
	// end inline asm
	add.s64 	%rd119, %rd145, %rd57;
	add.s32 	%r129, %r171, 128;
	// begin inline asm
	cp.async.ca.shared.global [%r129], [%rd119], 4, 4;
	// end inline asm
	add.s64 	%rd120, %rd145, %rd58;
	add.s32 	%r130, %r170, 128;
	// begin inline asm
	cp.async.ca.shared.global [%r130], [%rd120], 4, 4;
	// end inline asm
	add.s64 	%rd144, %rd144, %rd53;
	add.s64 	%rd145, %rd145, %rd56;
	add.s32 	%r172, %r172, %r32;
	add.s32 	%r171, %r171, %r32;
	add.s32 	%r170, %r170, %r32;
	add.s32 	%r169, %r169, %r32;
	setp.lt.u64 	%p17, %rd144, %rd6;
	@%p17 bra 	$L__BB4_24;
$L__BB4_25:
	// begin inline asm
	cp.async.commit_group;
	// end inline asm
	// begin inline asm
	cp.async.wait_group 0;
	// end inline asm
	barrier.sync 	0;
$L__BB4_26:
	setp.eq.s32 	%p22, %r3, %r4;
	@%p22 bra 	$L__BB4_32;
	setp.lt.s32 	%p23, %r68, 1;
	@%p23 bra 	$L__BB4_35;
	mov.u32 	%r177, %tid.x;
	neg.s32 	%r180, %r68;
	add.s32 	%r151, %r2, %r5;
	shl.b32 	%r152, %r177, 2;
	add.s32 	%r153, %r151, %r152;
	mov.u32 	%r154, _ZN3cub18CUB_300001_SM_10006detail9transform4smemE;
	add.s32 	%r155, %r153, %r154;
	add.s32 	%r179, %r155, 128;
	add.s32 	%r156, %r1, %r152;
	add.s32 	%r178, %r154, %r156;
	shl.b64 	%rd127, %rd4, 2;
	add.s64 	%rd64, %rd1, %rd127;
$L__BB4_29:
	.pragma "nounroll";
	setp.ge.s32 	%p24, %r177, %r4;
	@%p24 bra 	$L__BB4_31;
	ld.shared.f32 	%f1, [%r178];
	ld.shared.f32 	%f2, [%r179];
	add.f32 	%f3, %f1, %f2;
	mul.wide.s32 	%rd128, %r177, 4;
	add.s64 	%rd129, %rd64, %rd128;
	st.global.f32 	[%rd129], %f3;
$L__BB4_31:
	add.s32 	%r180, %r180, 1;
	setp.ne.s32 	%p25, %r180, 0;
	add.s32 	%r179, %r179, 512;
	add.s32 	%r178, %r178, 512;
	add.s32 	%r177, %r177, 128;
	@%p25 bra 	$L__BB4_29;
	bra.uni 	$L__BB4_35;
$L__BB4_32:
	setp.lt.s32 	%p26, %r68, 1;
	@%p26 bra 	$L__BB4_35;
	mov.u32 	%r173, %tid.x;
	neg.s32 	%r176, %r68;
	add.s32 	%r157, %r2, %r5;
	shl.b32 	%r158, %r173, 2;
	add.s32 	%r159, %r157, %r158;
	mov.u32 	%r160, _ZN3cub18CUB_300001_SM_10006detail9transform4smemE;
	add.s32 	%r161, %r159, %r160;
	add.s32 	%r175, %r161, 128;
	add.s32 	%r162, %r1, %r158;
	add.s32 	%r174, %r160, %r162;
	shl.b64 	%rd130, %rd4, 2;
	add.s64 	%rd65, %rd1, %rd130;
$L__BB4_34:
	.pragma "nounroll";
	mul.wide.s32 	%rd131, %r173, 4;
	add.s64 	%rd132, %rd65, %rd131;
	ld.shared.f32 	%f4, [%r174];
	ld.shared.f32 	%f5, [%r175];
	add.f32 	%f6, %f4, %f5;
	st.global.f32 	[%rd132], %f6;
	add.s32 	%r176, %r176, 1;
	setp.eq.s32 	%p27, %r176, 0;
	add.s32 	%r175, %r175, 512;
	add.s32 	%r174, %r174, 512;
	add.s32 	%r173, %r173, 128;
	@%p27 bra 	$L__BB4_35;
	bra.uni 	$L__BB4_34;
$L__BB4_35:
	ret;

}


// ===== COMPILED SASS (sm_100) =====

	.target	sm_100

	.elftype	@"ET_EXEC"


//--------------------- .note.nv.tkinfo           --------------------------
	.section	.note.nv.tkinfo,"",@"SHT_NOTE"
	.sectionflags	@"SHF_NOTE_NV_TKINFO"
	.tkinfo
        /*0018*/ 	.word	0x00000002
        /*0030*/ 	.string	""
        /*0030*/ 	.string	"ptxas"
        /*0030*/ 	.string	"Cuda compilation tools, release 13.0, V13.0.88"
        /*0030*/ 	.string	"Build cuda_13.0.r13.0/compiler.36424714_0"
        /*0030*/ 	.string	"-arch sm_100 -m 64 "



//--------------------- .note.nv.cuinfo           --------------------------
	.section	.note.nv.cuinfo,"",@"SHT_NOTE"
	.sectionflags	@"SHF_NOTE_NV_CUINFO"
        /*0018*/ 	.short	0x0002
        /*001a*/ 	.short	0x0064
        /*001c*/ 	.short	0x0082
	.zero		2


//--------------------- .nv.info                  --------------------------
	.section	.nv.info,"",@"SHT_CUDA_INFO"
	.align	4


	//----- nvinfo : EIATTR_REGCOUNT
	.align		4
        /*0000*/ 	.byte	0x04, 0x2f
        /*0002*/ 	.short	(.L_45 - .L_44)
	.align		4
.L_44:
        /*0004*/ 	.word	index@(_ZN3cub18CUB_300001_SM_10006detail11EmptyKernelIvEEvv)
        /*0008*/ 	.word	0x00000004


	//----- nvinfo : EIATTR_FRAME_SIZE
	.align		4
.L_45:
        /*000c*/ 	.byte	0x04, 0x11
        /*000e*/ 	.short	(.L_47 - .L_46)
	.align		4
.L_46:
        /*0010*/ 	.word	index@(_ZN3cub18CUB_300001_SM_10006detail11EmptyKernelIvEEvv)
        /*0014*/ 	.word	0x00000000


	//----- nvinfo : EIATTR_REGCOUNT
	.align		4
.L_47:
        /*0018*/ 	.byte	0x04, 0x2f
        /*001a*/ 	.short	(.L_49 - .L_48)
	.align		4
.L_48:
        /*001c*/ 	.word	index@(_ZN3cub18CUB_300001_SM_10006detail8for_each13static_kernelINS2_12policy_hub_t12policy_500_tEmN6thrust24THRUST_300001_SM_1000_NS8cuda_cub20__uninitialized_fill7functorINS7_10device_ptrIfEEfEEEEvT0_T1_)
        /*0020*/ 	.word	0x00000008


	//----- nvinfo : EIATTR_FRAME_SIZE
	.align		4
.L_49:
        /*0024*/ 	.byte	0x04, 0x11
        /*0026*/ 	.short	(.L_51 - .L_50)
	.align		4
.L_50:
        /*0028*/ 	.word	index@(_ZN3cub18CUB_300001_SM_10006detail8for_each13static_kernelINS2_12policy_hub_t12policy_500_tEmN6thrust24THRUST_300001_SM_1000_NS8cuda_cub20__uninitialized_fill7functorINS7_10device_ptrIfEEfEEEEvT0_T1_)
        /*002c*/ 	.word	0x00000000


	//----- nvinfo : EIATTR_REGCOUNT
	.align		4
.L_51:
        /*0030*/ 	.byte	0x04, 0x2f
        /*0032*/ 	.short	(.L_53 - .L_52)
	.align		4
.L_52:
        /*0034*/ 	.word	index@(_ZN3cub18CUB_300001_SM_10006detail8for_each13static_kernelINS2_12policy_hub_t12policy_500_tElN6thrust24THRUST_300001_SM_1000_NS8cuda_cub10__tabulate7functorINS7_6detail15normal_iteratorINS7_10device_ptrIfEEEE17sine_wave_functorlEEEEvT0_T1_)
        /*0038*/ 	.word	0x00000017


	//----- nvinfo : EIATTR_FRAME_SIZE
	.align		4
.L_53:
        /*003c*/ 	.byte	0x04, 0x11
        /*003e*/ 	.short	(.L_55 - .L_54)
	.align		4
.L_54:
        /*0040*/ 	.word	index@(_ZN3cub18CUB_300001_SM_10006detail8for_each13static_kernelINS2_12policy_hub_t12policy_500_tElN6thrust24THRUST_300001_SM_1000_NS8cuda_cub10__tabulate7functorINS7_6detail15normal_iteratorINS7_10device_ptrIfEEEE17sine_wave_functorlEEEEvT0_T1_)
        /*0044*/ 	.word	0x00000000


	//----- nvinfo : EIATTR_REGCOUNT
	.align		4
.L_55:
        /*0048*/ 	.byte	0x04, 0x2f
        /*004a*/ 	.short	(.L_57 - .L_56)
	.align		4
.L_56:
        /*004c*/ 	.word	index@(_ZN3cub18CUB_300001_SM_10006detail9transform16transform_kernelINS2_10policy_hubILb0EN4cuda3std3__45tupleIJN6thrust24THRUST_300001_SM_1000_NS6detail15normal_iteratorINSA_10device_ptrIfEEEESF_EEEE10policy1000EiNS7_4plusIfEESF_JPfSL_EEEvT0_iT1_T2_DpNS2_10kernel_argIT3_EE)
        /*0050*/ 	.word	0x00000020


	//----- nvinfo : EIATTR_FRAME_SIZE
	.align		4
.L_57:
        /*0054*/ 	.byte	0x04, 0x11
        /*0056*/ 	.short	(.L_59 - .L_58)
	.align		4
.L_58:
        /*0058*/ 	.word	index@($__internal_1_$__cuda_sm20_div_u64)
        /*005c*/ 	.word	0x00000000


	//----- nvinfo : EIATTR_FRAME_SIZE
	.align		4
.L_59:
        /*0060*/ 	.byte	0x04, 0x11
        /*0062*/ 	.short	(.L_61 - .L_60)
	.align		4
.L_60:
        /*0064*/ 	.word	index@(_ZN3cub18CUB_300001_SM_10006detail9transform16transform_kernelINS2_10policy_hubILb0EN4cuda3std3__45tupleIJN6thrust24THRUST_300001_SM_1000_NS6detail15normal_iteratorINSA_10device_ptrIfEEEESF_EEEE10policy1000EiNS7_4plusIfEESF_JPfSL_EEEvT0_iT1_T2_DpNS2_10kernel_argIT3_EE)
        /*0068*/ 	.word	0x00000000


	//----- nvinfo : EIATTR_REGCOUNT
	.align		4
.L_61:
        /*006c*/ 	.byte	0x04, 0x2f
        /*006e*/ 	.short	(.L_63 - .L_62)
	.align		4
.L_62:
        /*0070*/ 	.word	index@(_ZN3cub18CUB_300001_SM_10006detail9transform16transform_kernelINS2_10policy_hubILb0EN4cuda3std3__45tupleIJN6thrust24THRUST_300001_SM_1000_NS6detail15normal_iteratorINSA_10device_ptrIfEEEESF_EEEE10policy1000ElNS7_4plusIfEESF_JPfSL_EEEvT0_iT1_T2_DpNS2_10kernel_argIT3_EE)
        /*0074*/ 	.word	0x00000020


	//----- nvinfo : EIATTR_FRAME_SIZE
	.align		4
.L_63:
        /*0078*/ 	.byte	0x04, 0x11
        /*007a*/ 	.short	(.L_65 - .L_64)
	.align		4
.L_64:
        /*007c*/ 	.word	index@($__internal_0_$__cuda_sm20_div_u64)
        /*0080*/ 	.word	0x00000000


	//----- nvinfo : EIATTR_FRAME_SIZE
	.align		4
.L_65:
        /*0084*/ 	.byte	0x04, 0x11
        /*0086*/ 	.short	(.L_67 - .L_66)
	.align		4
.L_66:
        /*0088*/ 	.word	index@(_ZN3cub18CUB_300001_SM_10006detail9transform16transform_kernelINS2_10policy_hubILb0EN4cuda3std3__45tupleIJN6thrust24THRUST_300001_SM_1000_NS6detail15normal_iteratorINSA_10device_ptrIfEEEESF_EEEE10policy1000ElNS7_4plusIfEESF_JPfSL_EEEvT0_iT1_T2_DpNS2_10kernel_argIT3_EE)
        /*008c*/ 	.word	0x00000000


	//----- nvinfo : EIATTR_MIN_STACK_SIZE
	.align		4
.L_67:
        /*0090*/ 	.byte	0x04, 0x12
        /*0092*/ 	.short	(.L_69 - .L_68)
	.align		4
.L_68:
        /*0094*/ 	.word	index@(_ZN3cub18CUB_300001_SM_10006detail9transform16transform_kernelINS2_10policy_hubILb0EN4cuda3std3__45tupleIJN6thrust24THRUST_300001_SM_1000_NS6detail15normal_iteratorINSA_10device_ptrIfEEEESF_EEEE10policy1000ElNS7_4plusIfEESF_JPfSL_EEEvT0_iT1_T2_DpNS2_10kernel_argIT3_EE)
        /*0098*/ 	.word	0x00000000


	//----- nvinfo : EIATTR_MIN_STACK_SIZE
	.align		4
.L_69:
        /*009c*/ 	.byte	0x04, 0x12
        /*009e*/ 	.short	(.L_71 - .L_70)
	.align		4
.L_70:
        /*00a0*/ 	.word	index@(_ZN3cub18CUB_300001_SM_10006detail9transform16transform_kernelINS2_10policy_hubILb0EN4cuda3std3__45tupleIJN6thrust24THRUST_300001_SM_1000_NS6detail15normal_iteratorINSA_10device_ptrIfEEEESF_EEEE10policy1000EiNS7_4plusIfEESF_JPfSL_EEEvT0_iT1_T2_DpNS2_10kernel_argIT3_EE)
        /*00a4*/ 	.word	0x00000000


	//----- nvinfo : EIATTR_MIN_STACK_SIZE
	.align		4
.L_71:
        /*00a8*/ 	.byte	0x04, 0x12
        /*00aa*/ 	.short	(.L_73 - .L_72)
	.align		4
.L_72:
        /*00ac*/ 	.word	index@(_ZN3cub18CUB_300001_SM_10006detail8for_each13static_kernelINS2_12policy_hub_t12policy_500_tElN6thrust24THRUST_300001_SM_1000_NS8cuda_cub10__tabulate7functorINS7_6detail15normal_iteratorINS7_10device_ptrIfEEEE17sine_wave_functorlEEEEvT0_T1_)
        /*00b0*/ 	.word	0x00000000


	//----- nvinfo : EIATTR_MIN_STACK_SIZE
	.align		4
.L_73:
        /*00b4*/ 	.byte	0x04, 0x12
        /*00b6*/ 	.short	(.L_75 - .L_74)
	.align		4
.L_74:
        /*00b8*/ 	.word	index@(_ZN3cub18CUB_300001_SM_10006detail8for_each13static_kernelINS2_12policy_hub_t12policy_500_tEmN6thrust24THRUST_300001_SM_1000_NS8cuda_cub20__uninitialized_fill7functorINS7_10device_ptrIfEEfEEEEvT0_T1_)
        /*00bc*/ 	.word	0x00000000


	//----- nvinfo : EIATTR_MIN_STACK_SIZE
	.align		4
.L_75:
        /*00c0*/ 	.byte	0x04, 0x12
        /*00c2*/ 	.short	(.L_77 - .L_76)
	.align		4
.L_76:
        /*00c4*/ 	.word	index@(_ZN3cub18CUB_300001_SM_10006detail11EmptyKernelIvEEvv)
        /*00c8*/ 	.word	0x00000000
.L_77:


//--------------------- .nv.compat                --------------------------
	.section	.nv.compat,"",@"SHT_CUDA_COMPAT_INFO"
	.align	4
        /*0000*/ 	.byte	0x02, 0x09, 0x00, 0x00, 0x02, 0x02, 0x02, 0x00, 0x02, 0x05, 0x05, 0x00, 0x03, 0x07, 0x01, 0x01
        /*0010*/ 	.byte	0x02, 0x03, 0x00, 0x00, 0x02, 0x06, 0x01, 0x00, 0x04, 0x0b, 0x08, 0x00, 0x01, 0x00, 0x00, 0x00
        /*0020*/ 	.byte	0x00, 0x00, 0x00, 0x00


//--------------------- .nv.info._ZN3cub18CUB_300001_SM_10006detail9transform16transform_kernelINS2_10policy_hubILb0EN4cuda3std3__45tupleIJN6thrust24THRUST_300001_SM_1000_NS6detail15normal_iteratorINSA_10device_ptrIfEEEESF_EEEE10policy1000ElNS7_4plusIfEESF_JPfSL_EEEvT0_iT1_T2_DpNS2_10kernel_argIT3_EE --------------------------
	.section	.nv.info._ZN3cub18CUB_300001_SM_10006detail9transform16transform_kernelINS2_10policy_hubILb0EN4cuda3std3__45tupleIJN6thrust24THRUST_300001_SM_1000_NS6detail15normal_iteratorINSA_10device_ptrIfEEEESF_EEEE10policy1000ElNS7_4plusIfEESF_JPfSL_EEEvT0_iT1_T2_DpNS2_10kernel_argIT3_EE,"",@"SHT_CUDA_INFO"
	.sectionflags	@""
	.align	4


	//----- nvinfo : EIATTR_CUDA_API_VERSION
	.align		4
        /*0000*/ 	.byte	0x04, 0x37
        /*0002*/ 	.short	(.L_79 - .L_78)
.L_78:
        /*0004*/ 	.word	0x00000082


	//----- nvinfo : EIATTR_KPARAM_INFO
	.align		4
.L_79:
        /*0008*/ 	.byte	0x04, 0x17
        /*000a*/ 	.short	(.L_81 - .L_80)
.L_80:
        /*000c*/ 	.word	0x00000000
        /*0010*/ 	.short	0x0005
        /*0012*/ 	.short	0x0028
        /*0014*/ 	.byte	0x00, 0xf0, 0x41, 0x00


	//----- nvinfo : EIATTR_KPARAM_INFO
	.align		4
.L_81:
        /*0018*/ 	.byte	0x04, 0x17
        /*001a*/ 	.short	(.L_83 - .L_82)
.L_82:
        /*001c*/ 	.word	0x00000000
        /*0020*/ 	.short	0x0004
        /*0022*/ 	.short	0x0018
        /*0024*/ 	.byte	0x00, 0xf0, 0x41, 0x00


	//----- nvinfo : EIATTR_KPARAM_INFO
	.align		4
.L_83:
        /*0028*/ 	.byte	0x04, 0x17
        /*002a*/ 	.short	(.L_85 - .L_84)
.L_84:
        /*002c*/ 	.word	0x00000000
        /*0030*/ 	.short	0x0003
        /*0032*/ 	.short	0x0010
        /*0034*/ 	.byte	0x00, 0xf0, 0x21, 0x00


	//----- nvinfo : EIATTR_KPARAM_INFO
	.align		4
.L_85:
        /*0038*/ 	.byte	0x04, 0x17
        /*003a*/ 	.short	(.L_87 - .L_86)
.L_86:
        /*003c*/ 	.word	0x00000000
        /*0040*/ 	.short	0x0002
        /*0042*/ 	.short	0x000c
        /*0044*/ 	.byte	0x00, 0xf0, 0x05, 0x00


	//----- nvinfo : EIATTR_KPARAM_INFO
	.align		4
.L_87:
        /*0048*/ 	.byte	0x04, 0x17
        /*004a*/ 	.short	(.L_89 - .L_88)
.L_88:
        /*004c*/ 	.word	0x00000000
        /*0050*/ 	.short	0x0001
        /*0052*/ 	.short	0x0008
        /*0054*/ 	.byte	0x00, 0xf0, 0x11, 0x00


	//----- nvinfo : EIATTR_KPARAM_INFO
	.align		4
.L_89:
        /*0058*/ 	.byte	0x04, 0x17
        /*005a*/ 	.short	(.L_91 - .L_90)
.L_90:
        /*005c*/ 	.word	0x00000000
        /*0060*/ 	.short	0x0000
        /*0062*/ 	.short	0x0000
        /*0064*/ 	.byte	0x00, 0xf0, 0x21, 0x00


	//----- nvinfo : EIATTR_SPARSE_MMA_MASK
	.align		4
.L_91:
        /*0068*/ 	.byte	0x03, 0x50
        /*006a*/ 	.short	0x0000


	//----- nvinfo : EIATTR_MAXREG_COUNT
	.align		4
        /*006c*/ 	.byte	0x03, 0x1b
        /*006e*/ 	.short	0x00ff


	//----- nvinfo : EIATTR_NUM_BARRIERS
	.align		4
        /*0070*/ 	.byte	0x02, 0x4c
        /*0072*/ 	.byte	0x01
	.zero		1


	//----- nvinfo : EIATTR_MERCURY_ISA_VERSION
	.align		4
        /*0074*/ 	.byte	0x03, 0x5f
        /*0076*/ 	.short	0x0101


	//----- nvinfo : EIATTR_COOP_GROUP_MASK_REGIDS
	.align		4
        /*0078*/ 	.byte	0x04, 0x29
        /*007a*/ 	.short	(.L_93 - .L_92)


	//   ....[0]....
.L_92:
        /*007c*/ 	.word	0xffffffff


	//----- nvinfo : EIATTR_COOP_GROUP_INSTR_OFFSETS
	.align		4
.L_93:
        /*0080*/ 	.byte	0x04, 0x28
        /*0082*/ 	.short	(.L_95 - .L_94)


	//   ....[0]....
.L_94:
        /*0084*/ 	.word	0x000019c0


	//----- nvinfo : EIATTR_VRC_CTA_INIT_COUNT
	.align		4
.L_95:
        /*0088*/ 	.byte	0x02, 0x4a
	.zero		1
	.zero		1


	//----- nvinfo : EIATTR_MBARRIER_INSTR_OFFSETS
	.align		4
        /*008c*/ 	.byte	0x04, 0x39
        /*008e*/ 	.short	(.L_97 - .L_96)


	//   ....[0]....
.L_96:
        /*0090*/ 	.word	0x000002d0
        /*0094*/ 	.word	0x000000ff
        /*0098*/ 	.word	0x00000000
        /*009c*/ 	.short	0x0100
        /*009e*/ 	.byte	0x11
	.zero		1


	//   ....[1]....
        /*00a0*/ 	.word	0x000004a0
        /*00a4*/ 	.word	0x000000ff
        /*00a8*/ 	.word	0x00000000
        /*00ac*/ 	.short	0x010a
        /*00ae*/ 	.byte	0x04
	.zero		1


	//----- nvinfo : EIATTR_NUM_MBARRIERS
	.align		4
.L_97:
        /*00b0*/ 	.byte	0x03, 0x38
        /*00b2*/ 	.short	0x0001


	//----- nvinfo : EIATTR_EXIT_INSTR_OFFSETS
	.align		4
        /*00b4*/ 	.byte	0x04, 0x1c
        /*00b6*/ 	.short	(.L_99 - .L_98)


	//   ....[0]....
.L_98:
        /*00b8*/ 	.word	0x00001a10


	//   ....[1]....
        /*00bc*/ 	.word	0x00001c00


	//   ....[2]....
        /*00c0*/ 	.word	0x00001c30


	//   ....[3]....
        /*00c4*/ 	.word	0x00001dd0


	//----- nvinfo : EIATTR_MAX_THREADS
	.align		4
.L_99:
        /*00c8*/ 	.byte	0x04, 0x05
        /*00ca*/ 	.short	(.L_101 - .L_100)
.L_100:
        /*00cc*/ 	.word	0x00000080
        /*00d0*/ 	.word	0x00000001
        /*00d4*/ 	.word	0x00000001


	//----- nvinfo : EIATTR_CRS_STACK_SIZE
	.align		4
.L_101:
        /*00d8*/ 	.byte	0x04, 0x1e
        /*00da*/ 	.short	(.L_103 - .L_102)
.L_102:
        /*00dc*/ 	.word	0x00000000


	//----- nvinfo : EIATTR_CBANK_PARAM_SIZE
	.align		4
.L_103:
        /*00e0*/ 	.byte	0x03, 0x19
        /*00e2*/ 	.short	0x0038


	//----- nvinfo : EIATTR_PARAM_CBANK
	.align		4
        /*00e4*/ 	.byte	0x04, 0x0a
        /*00e6*/ 	.short	(.L_105 - .L_104)
	.align		4
.L_104:
        /*00e8*/ 	.word	index@(.nv.constant0._ZN3cub18CUB_300001_SM_10006detail9transform16transform_kernelINS2_10policy_hubILb0EN4cuda3std3__45tupleIJN6thrust24THRUST_300001_SM_1000_NS6detail15normal_iteratorINSA_10device_ptrIfEEEESF_EEEE10policy1000ElNS7_4plusIfEESF_JPfSL_EEEvT0_iT1_T2_DpNS2_10kernel_argIT3_EE)
        /*00ec*/ 	.short	0x0380
        /*00ee*/ 	.short	0x0038


	//----- nvinfo : EIATTR_SW_WAR
	.align		4
.L_105:
        /*00f0*/ 	.byte	0x04, 0x36
        /*00f2*/ 	.short	(.L_107 - .L_106)
.L_106:
        /*00f4*/ 	.word	0x00000008
.L_107:


//--------------------- .nv.info._ZN3cub18CUB_300001_SM_10006detail9transform16transform_kernelINS2_10policy_hubILb0EN4cuda3std3__45tupleIJN6thrust24THRUST_300001_SM_1000_NS6detail15normal_iteratorINSA_10device_ptrIfEEEESF_EEEE10policy1000EiNS7_4plusIfEESF_JPfSL_EEEvT0_iT1_T2_DpNS2_10kernel_argIT3_EE --------------------------
	.section	.nv.info._ZN3cub18CUB_300001_SM_10006detail9transform16transform_kernelINS2_10policy_hubILb0EN4cuda3std3__45tupleIJN6thrust24THRUST_300001_SM_1000_NS6detail15normal_iteratorINSA_10device_ptrIfEEEESF_EEEE10policy1000EiNS7_4plusIfEESF_JPfSL_EEEvT0_iT1_T2_DpNS2_10kernel_argIT3_EE,"",@"SHT_CUDA_INFO"
	.sectionflags	@""
	.align	4


	//----- nvinfo : EIATTR_CUDA_API_VERSION
	.align		4
        /*0000*/ 	.byte	0x04, 0x37
        /*0002*/ 	.short	(.L_109 - .L_108)
.L_108:
        /*0004*/ 	.word	0x00000082


	//----- nvinfo : EIATTR_KPARAM_INFO
	.align		4
.L_109:
        /*0008*/ 	.byte	0x04, 0x17
        /*000a*/ 	.short	(.L_111 - .L_110)
.L_110:
        /*000c*/ 	.word	0x00000000
        /*0010*/ 	.short	0x0005
        /*0012*/ 	.short	0x0028
        /*0014*/ 	.byte	0x00, 0xf0, 0x41, 0x00


	//----- nvinfo : EIATTR_KPARAM_INFO
	.align		4
.L_111:
        /*0018*/ 	.byte	0x04, 0x17
        /*001a*/ 	.short	(.L_113 - .L_112)
.L_112:
        /*001c*/ 	.word	0x00000000
        /*0020*/ 	.short	0x0004
        /*0022*/ 	.short	0x0018
        /*0024*/ 	.byte	0x00, 0xf0, 0x41, 0x00


	//----- nvinfo : EIATTR_KPARAM_INFO
	.align		4
.L_113:
        /*0028*/ 	.byte	0x04, 0x17
        /*002a*/ 	.short	(.L_115 - .L_114)
.L_114:
        /*002c*/ 	.word	0x00000000
        /*0030*/ 	.short	0x0003
        /*0032*/ 	.short	0x0010
        /*0034*/ 	.byte	0x00, 0xf0, 0x21, 0x00


	//----- nvinfo : EIATTR_KPARAM_INFO
	.align		4
.L_115:
        /*0038*/ 	.byte	0x04, 0x17
        /*003a*/ 	.short	(.L_117 - .L_116)
.L_116:
        /*003c*/ 	.word	0x00000000
        /*0040*/ 	.short	0x0002
        /*0042*/ 	.short	0x0008
        /*0044*/ 	.byte	0x00, 0xf0, 0x05, 0x00


	//----- nvinfo : EIATTR_KPARAM_INFO
	.align		4
.L_117:
        /*0048*/ 	.byte	0x04, 0x17
        /*004a*/ 	.short	(.L_119 - .L_118)
.L_118:
        /*004c*/ 	.word	0x00000000
        /*0050*/ 	.short	0x0001
        /*0052*/ 	.short	0x0004
        /*0054*/ 	.byte	0x00, 0xf0, 0x11, 0x00


	//----- nvinfo : EIATTR_KPARAM_INFO
	.align		4
.L_119:
        /*0058*/ 	.byte	0x04, 0x17
        /*005a*/ 	.short	(.L_121 - .L_120)
.L_120:
        /*005c*/ 	.word	0x00000000
        /*0060*/ 	.short	0x0000
        /*0062*/ 	.short	0x0000
        /*0064*/ 	.byte	0x00, 0xf0, 0x11, 0x00


	//----- nvinfo : EIATTR_SPARSE_MMA_MASK
	.align		4
.L_121:
        /*0068*/ 	.byte	0x03, 0x50
        /*006a*/ 	.short	0x0000


	//----- nvinfo : EIATTR_MAXREG_COUNT
	.align		4
        /*006c*/ 	.byte	0x03, 0x1b
        /*006e*/ 	.short	0x00ff


	//----- nvinfo : EIATTR_NUM_BARRIERS
	.align		4
        /*0070*/ 	.byte	0x02, 0x4c
        /*0072*/ 	.byte	0x01
	.zero		1


	//----- nvinfo : EIATTR_MERCURY_ISA_VERSION
	.align		4
        /*0074*/ 	.byte	0x03, 0x5f
        /*0076*/ 	.short	0x0101


	//----- nvinfo : EIATTR_COOP_GROUP_MASK_REGIDS
	.align		4
        /*0078*/ 	.byte	0x04, 0x29
        /*007a*/ 	.short	(.L_123 - .L_122)


	//   ....[0]....
.L_122:
        /*007c*/ 	.word	0xffffffff


	//----- nvinfo : EIATTR_COOP_GROUP_INSTR_OFFSETS
	.align		4
.L_123:
        /*0080*/ 	.byte	0x04, 0x28
        /*0082*/ 	.short	(.L_125 - .L_124)


	//   ....[0]....
.L_124:
        /*0084*/ 	.word	0x000019e0


	//----- nvinfo : EIATTR_VRC_CTA_INIT_COUNT
	.align		4
.L_125:
        /*0088*/ 	.byte	0x02, 0x4a
	.zero		1
	.zero		1


	//----- nvinfo : EIATTR_MBARRIER_INSTR_OFFSETS
	.align		4
        /*008c*/ 	.byte	0x04, 0x39
        /*008e*/ 	.short	(.L_127 - .L_126)


	//   ....[0]....
.L_126:
        /*0090*/ 	.word	0x00000270
        /*0094*/ 	.word	0x000000ff
        /*0098*/ 	.word	0x00000000
        /*009c*/ 	.short	0x0100
        /*009e*/ 	.byte	0x0f
	.zero		1


	//   ....[1]....
        /*00a0*/ 	.word	0x00000420
        /*00a4*/ 	.word	0x000000ff
        /*00a8*/ 	.word	0x00000000
        /*00ac*/ 	.short	0x010a
        /*00ae*/ 	.byte	0x04
	.zero		1


	//----- nvinfo : EIATTR_NUM_MBARRIERS
	.align		4
.L_127:
        /*00b0*/ 	.byte	0x03, 0x38
        /*00b2*/ 	.short	0x0001


	//----- nvinfo : EIATTR_EXIT_INSTR_OFFSETS
	.align		4
        /*00b4*/ 	.byte	0x04, 0x1c
        /*00b6*/ 	.short	(.L_129 - .L_128)


	//   ....[0]....
.L_128:
        /*00b8*/ 	.word	0x00001a30


	//   ....[1]....
        /*00bc*/ 	.word	0x00001bc0


	//   ....[2]....
        /*00c0*/ 	.word	0x00001c30


	//   ....[3]....
        /*00c4*/ 	.word	0x00001e10


	//----- nvinfo : EIATTR_MAX_THREADS
	.align		4
.L_129:
        /*00c8*/ 	.byte	0x04, 0x05
        /*00ca*/ 	.short	(.L_131 - .L_130)
.L_130:
        /*00cc*/ 	.word	0x00000080
        /*00d0*/ 	.word	0x00000001
        /*00d4*/ 	.word	0x00000001


	//----- nvinfo : EIATTR_CRS_STACK_SIZE
	.align		4
.L_131:
        /*00d8*/ 	.byte	0x04, 0x1e
        /*00da*/ 	.short	(.L_133 - .L_132)
.L_132:
        /*00dc*/ 	.word	0x00000000


	//----- nvinfo : EIATTR_CBANK_PARAM_SIZE
	.align		4
.L_133:
        /*00e0*/ 	.byte	0x03, 0x19
        /*00e2*/ 	.short	0x0038


	//----- nvinfo : EIATTR_PARAM_CBANK
	.align		4
        /*00e4*/ 	.byte	0x04, 0x0a
        /*00e6*/ 	.short	(.L_135 - .L_134)
	.align		4
.L_134:
        /*00e8*/ 	.word	index@(.nv.constant0._ZN3cub18CUB_300001_SM_10006detail9transform16transform_kernelINS2_10policy_hubILb0EN4cuda3std3__45tupleIJN6thrust24THRUST_300001_SM_1000_NS6detail15normal_iteratorINSA_10device_ptrIfEEEESF_EEEE10policy1000EiNS7_4plusIfEESF_JPfSL_EEEvT0_iT1_T2_DpNS2_10kernel_argIT3_EE)
        /*00ec*/ 	.short	0x0380
        /*00ee*/ 	.short	0x0038


	//----- nvinfo : EIATTR_SW_WAR
	.align		4
.L_135:
        /*00f0*/ 	.byte	0x04, 0x36
        /*00f2*/ 	.short	(.L_137 - .L_136)
.L_136:
        /*00f4*/ 	.word	0x00000008
.L_137:


//--------------------- .nv.info._ZN3cub18CUB_300001_SM_10006detail8for_each13static_kernelINS2_12policy_hub_t12policy_500_tElN6thrust24THRUST_300001_SM_1000_NS8cuda_cub10__tabulate7functorINS7_6detail15normal_iteratorINS7_10device_ptrIfEEEE17sine_wave_functorlEEEEvT0_T1_ --------------------------
	.section	.nv.info._ZN3cub18CUB_300001_SM_10006detail8for_each13static_kernelINS2_12policy_hub_t12policy_500_tElN6thrust24THRUST_300001_SM_1000_NS8cuda_cub10__tabulate7functorINS7_6detail15normal_iteratorINS7_10device_ptrIfEEEE17sine_wave_functorlEEEEvT0_T1_,"",@"SHT_CUDA_INFO"
	.sectionflags	@""
	.align	4


	//----- nvinfo : EIATTR_CUDA_API_VERSION
	.align		4
        /*0000*/ 	.byte	0x04, 0x37
        /*0002*/ 	.short	(.L_139 - .L_138)
.L_138:
        /*0004*/ 	.word	0x00000082


	//----- nvinfo : EIATTR_KPARAM_INFO
	.align		4
.L_139:
        /*0008*/ 	.byte	0x04, 0x17
        /*000a*/ 	.short	(.L_141 - .L_140)
.L_140:
        /*000c*/ 	.word	0x00000000
        /*0010*/ 	.short	0x0001
        /*0012*/ 	.short	0x0008
        /*0014*/ 	.byte	0x00, 0xf0, 0x61, 0x00


	//----- nvinfo : EIATTR_KPARAM_INFO
	.align		4
.L_141:
        /*0018*/ 	.byte	0x04, 0x17
        /*001a*/ 	.short	(.L_143 - .L_142)
.L_142:
        /*001c*/ 	.word	0x00000000
        /*0020*/ 	.short	0x0000
        /*0022*/ 	.short	0x0000
        /*0024*/ 	.byte	0x00, 0xf0, 0x21, 0x00


	//----- nvinfo : EIATTR_SPARSE_MMA_MASK
	.align		4
.L_143:
        /*0028*/ 	.byte	0x03, 0x50
        /*002a*/ 	.short	0x0000


	//----- nvinfo : EIATTR_MAXREG_COUNT
	.align		4
        /*002c*/ 	.byte	0x03, 0x1b
        /*002e*/ 	.short	0x00ff


	//----- nvinfo : EIATTR_MERCURY_ISA_VERSION
	.align		4
        /*0030*/ 	.byte	0x03, 0x5f
        /*0032*/ 	.short	0x0101


	//----- nvinfo : EIATTR_VRC_CTA_INIT_COUNT
	.align		4
        /*0034*/ 	.byte	0x02, 0x4a
	.zero		1
	.zero		1


	//----- nvinfo : EIATTR_EXIT_INSTR_OFFSETS
	.align		4
        /*0038*/ 	.byte	0x04, 0x1c
        /*003a*/ 	.short	(.L_145 - .L_144)


	//   ....[0]....
.L_144:
        /*003c*/ 	.word	0x000010f0


	//   ....[1]....
        /*0040*/ 	.word	0x00001a30


	//   ....[2]....
        /*0044*/ 	.word	0x000022b0


	//----- nvinfo : EIATTR_MAX_THREADS
	.align		4
.L_145:
        /*0048*/ 	.byte	0x04, 0x05
        /*004a*/ 	.short	(.L_147 - .L_146)
.L_146:
        /*004c*/ 	.word	0x00000100
        /*0050*/ 	.word	0x00000001
        /*0054*/ 	.word	0x00000001


	//----- nvinfo : EIATTR_CRS_STACK_SIZE
	.align		4
.L_147:
        /*0058*/ 	.byte	0x04, 0x1e
        /*005a*/ 	.short	(.L_149 - .L_148)
.L_148:
        /*005c*/ 	.word	0x00000000


	//----- nvinfo : EIATTR_CBANK_PARAM_SIZE
	.align		4
.L_149:
        /*0060*/ 	.byte	0x03, 0x19
        /*0062*/ 	.short	0x0020


	//----- nvinfo : EIATTR_PARAM_CBANK
	.align		4
        /*0064*/ 	.byte	0x04, 0x0a
        /*0066*/ 	.short	(.L_151 - .L_150)
	.align		4
.L_150:
        /*0068*/ 	.word	index@(.nv.constant0._ZN3cub18CUB_300001_SM_10006detail8for_each13static_kernelINS2_12policy_hub_t12policy_500_tElN6thrust24THRUST_300001_SM_1000_NS8cuda_cub10__tabulate7functorINS7_6detail15normal_iteratorINS7_10device_ptrIfEEEE17sine_wave_functorlEEEEvT0_T1_)
        /*006c*/ 	.short	0x0380
        /*006e*/ 	.short	0x0020


	//----- nvinfo : EIATTR_SW_WAR
	.align		4
.L_151:
        /*0070*/ 	.byte	0x04, 0x36
        /*0072*/ 	.short	(.L_153 - .L_152)
.L_152:
        /*0074*/ 	.word	0x00000008
.L_153:


//--------------------- .nv.info._ZN3cub18CUB_300001_SM_10006detail8for_each13static_kernelINS2_12policy_hub_t12policy_500_tEmN6thrust24THRUST_300001_SM_1000_NS8cuda_cub20__uninitialized_fill7functorINS7_10device_ptrIfEEfEEEEvT0_T1_ --------------------------
	.section	.nv.info._ZN3cub18CUB_300001_SM_10006detail8for_each13static_kernelINS2_12policy_hub_t12policy_500_tEmN6thrust24THRUST_300001_SM_1000_NS8cuda_cub20__uninitialized_fill7functorINS7_10device_ptrIfEEfEEEEvT0_T1_,"",@"SHT_CUDA_INFO"
	.sectionflags	@""
	.align	4


	//----- nvinfo : EIATTR_CUDA_API_VERSION
	.align		4
        /*0000*/ 	.byte	0x04, 0x37
        /*0002*/ 	.short	(.L_155 - .L_154)
.L_154:
        /*0004*/ 	.word	0x00000082


	//----- nvinfo : EIATTR_KPARAM_INFO
	.align		4
.L_155:
        /*0008*/ 	.byte	0x04, 0x17
        /*000a*/ 	.short	(.L_157 - .L_156)
.L_156:
        /*000c*/ 	.word	0x00000000
        /*0010*/ 	.short	0x0001
        /*0012*/ 	.short	0x0008
        /*0014*/ 	.byte	0x00, 0xf0, 0x41, 0x00


	//----- nvinfo : EIATTR_KPARAM_INFO
	.align		4
.L_157:
        /*0018*/ 	.byte	0x04, 0x17
        /*001a*/ 	.short	(.L_159 - .L_158)
.L_158:
        /*001c*/ 	.word	0x00000000
        /*0020*/ 	.short	0x0000
        /*0022*/ 	.short	0x0000
        /*0024*/ 	.byte	0x00, 0xf0, 0x21, 0x00


	//----- nvinfo : EIATTR_SPARSE_MMA_MASK
	.align		4
.L_159:
        /*0028*/ 	.byte	0x03, 0x50
        /*002a*/ 	.short	0x0000


	//----- nvinfo : EIATTR_MAXREG_COUNT
	.align		4
        /*002c*/ 	.byte	0x03, 0x1b
        /*002e*/ 	.short	0x00ff


	//----- nvinfo : EIATTR_MERCURY_ISA_VERSION
	.align		4
        /*0030*/ 	.byte	0x03, 0x5f
        /*0032*/ 	.short	0x0101


	//----- nvinfo : EIATTR_VRC_CTA_INIT_COUNT
	.align		4
        /*0034*/ 	.byte	0x02, 0x4a
	.zero		1
	.zero		1


	//----- nvinfo : EIATTR_EXIT_INSTR_OFFSETS
	.align		4
        /*0038*/ 	.byte	0x04, 0x1c
        /*003a*/ 	.short	(.L_161 - .L_160)


	//   ....[0]....
.L_160:
        /*003c*/ 	.word	0x00000130


	//   ....[1]....
        /*0040*/ 	.word	0x00000230


	//   ....[2]....
        /*0044*/ 	.word	0x00000260


	//----- nvinfo : EIATTR_MAX_THREADS
	.align		4
.L_161:
        /*0048*/ 	.byte	0x04, 0x05
        /*004a*/ 	.short	(.L_163 - .L_162)
.L_162:
        /*004c*/ 	.word	0x00000100
        /*0050*/ 	.word	0x00000001
        /*0054*/ 	.word	0x00000001


	//----- nvinfo : EIATTR_CBANK_PARAM_SIZE
	.align		4
.L_163:
        /*0058*/ 	.byte	0x03, 0x19
        /*005a*/ 	.short	0x0018


	//----- nvinfo : EIATTR_PARAM_CBANK
	.align		4
        /*005c*/ 	.byte	0x04, 0x0a
        /*005e*/ 	.short	(.L_165 - .L_164)
	.align		4
.L_164:
        /*0060*/ 	.word	index@(.nv.constant0._ZN3cub18CUB_300001_SM_10006detail8for_each13static_kernelINS2_12policy_hub_t12policy_500_tEmN6thrust24THRUST_300001_SM_1000_NS8cuda_cub20__uninitialized_fill7functorINS7_10device_ptrIfEEfEEEEvT0_T1_)
        /*0064*/ 	.short	0x0380
        /*0066*/ 	.short	0x0018


	//----- nvinfo : EIATTR_SW_WAR
	.align		4
.L_165:
        /*0068*/ 	.byte	0x04, 0x36
        /*006a*/ 	.short	(.L_167 - .L_166)
.L_166:
        /*006c*/ 	.word	0x00000008
.L_167:


//--------------------- .nv.info._ZN3cub18CUB_300001_SM_10006detail11EmptyKernelIvEEvv --------------------------
	.section	.nv.info._ZN3cub18CUB_300001_SM_10006detail11EmptyKernelIvEEvv,"",@"SHT_CUDA_INFO"
	.sectionflags	@""
	.align	4


	//----- nvinfo : EIATTR_CUDA_API_VERSION
	.align		4
        /*0000*/ 	.byte	0x04, 0x37
        /*0002*/ 	.short	(.L_169 - .L_168)
.L_168:
        /*0004*/ 	.word	0x00000082


	//----- nvinfo : EIATTR_SPARSE_MMA_MASK
	.align		4
.L_169:
        /*0008*/ 	.byte	0x03, 0x50
        /*000a*/ 	.short	0x0000


	//----- nvinfo : EIATTR_MAXREG_COUNT
	.align		4
        /*000c*/ 	.byte	0x03, 0x1b
        /*000e*/ 	.short	0x00ff


	//----- nvinfo : EIATTR_MERCURY_ISA_VERSION
	.align		4
        /*0010*/ 	.byte	0x03, 0x5f
        /*0012*/ 	.short	0x0101


	//----- nvinfo : EIATTR_VRC_CTA_INIT_COUNT
	.align		4
        /*0014*/ 	.byte	0x02, 0x4a
	.zero		1
	.zero		1


	//----- nvinfo : EIATTR_EXIT_INSTR_OFFSETS
	.align		4
        /*0018*/ 	.byte	0x04, 0x1c
        /*001a*/ 	.short	(.L_171 - .L_170)


	//   ....[0]....
.L_170:
        /*001c*/ 	.word	0x00000010


	//----- nvinfo : EIATTR_SW_WAR
	.align		4
.L_171:
        /*0020*/ 	.byte	0x04, 0x36
        /*0022*/ 	.short	(.L_173 - .L_172)
.L_172:
        /*0024*/ 	.word	0x00000008
.L_173:


//--------------------- .nv.callgraph             --------------------------
	.section	.nv.callgraph,"",@"SHT_CUDA_CALLGRAPH"
	.align	4
	.sectionentsize	8
	.align		4
        /*0000*/ 	.word	0x00000000
	.align		4
        /*0004*/ 	.word	0xffffffff
	.align		4
        /*0008*/ 	.word	0x00000000
	.align		4
        /*000c*/ 	.word	0xfffffffe
	.align		4
        /*0010*/ 	.word	0x00000000
	.align		4
        /*0014*/ 	.word	0xfffffffd
	.align		4
        /*0018*/ 	.word	0x00000000
	.align		4
        /*001c*/ 	.word	0xfffffffc


//--------------------- .nv.constant4             --------------------------
	.section	.nv.constant4,"a",@progbits
	.align	8
	.align		8
.nv.constant4:
        /*0000*/ 	.dword	_ZN30_INTERNAL_61bd2e12_4_k_cu_main4cuda3std3__45__cpo5beginE
	.align		8
        /*0008*/ 	.dword	_ZN30_INTERNAL_61bd2e12_4_k_cu_main4cuda3std3__45__cpo3endE
	.align		8
        /*0010*/ 	.dword	_ZN30_INTERNAL_61bd2e12_4_k_cu_main4cuda3std3__45__cpo6cbeginE
	.align		8
        /*0018*/ 	.dword	_ZN30_INTERNAL_61bd2e12_4_k_cu_main4cuda3std3__45__cpo4cendE
	.align		8
        /*0020*/ 	.dword	_ZN30_INTERNAL_61bd2e12_4_k_cu_main4cuda3std3__45__cpo6rbeginE
	.align		8
        /*0028*/ 	.dword	_ZN30_INTERNAL_61bd2e12_4_k_cu_main4cuda3std3__45__cpo4rendE
	.align		8
        /*0030*/ 	.dword	_ZN30_INTERNAL_61bd2e12_4_k_cu_main4cuda3std3__45__cpo7crbeginE
	.align		8
        /*0038*/ 	.dword	_ZN30_INTERNAL_61bd2e12_4_k_cu_main4cuda3std3__45__cpo5crendE
	.align		8
        /*0040*/ 	.dword	_ZN30_INTERNAL_61bd2e12_4_k_cu_main4cuda3std3__432_GLOBAL__N__61bd2e12_4_k_cu_main6ignoreE
	.align		8
        /*0048*/ 	.dword	_ZN30_INTERNAL_61bd2e12_4_k_cu_main4cuda3std3__419piecewise_constructE
	.align		8
        /*0050*/ 	.dword	_ZN30_INTERNAL_61bd2e12_4_k_cu_main4cuda3std3__48in_placeE
	.align		8
        /*0058*/ 	.dword	_ZN30_INTERNAL_61bd2e12_4_k_cu_main4cuda3std3__420unreachable_sentinelE
	.align		8
        /*0060*/ 	.dword	_ZN30_INTERNAL_61bd2e12_4_k_cu_main4cuda3std3__47nulloptE
	.align		8
        /*0068*/ 	.dword	_ZN30_INTERNAL_61bd2e12_4_k_cu_main4cuda3std3__48unexpectE
	.align		8
        /*0070*/ 	.dword	_ZN30_INTERNAL_61bd2e12_4_k_cu_main4cuda3std6ranges3__45__cpo4swapE
	.align		8
        /*0078*/ 	.dword	_ZN30_INTERNAL_61bd2e12_4_k_cu_main4cuda3std6ranges3__45__cpo9iter_moveE
	.align		8
        /*0080*/ 	.dword	_ZN30_INTERNAL_61bd2e12_4_k_cu_main4cuda3std6ranges3__45__cpo5beginE
	.align		8
        /*0088*/ 	.dword	_ZN30_INTERNAL_61bd2e12_4_k_cu_main4cuda3std6ranges3__45__cpo3endE
	.align		8
        /*0090*/ 	.dword	_ZN30_INTERNAL_61bd2e12_4_k_cu_main4cuda3std6ranges3__45__cpo6cbeginE
	.align		8
        /*0098*/ 	.dword	_ZN30_INTERNAL_61bd2e12_4_k_cu_main4cuda3std6ranges3__45__cpo4cendE
	.align		8
        /*00a0*/ 	.dword	_ZN30_INTERNAL_61bd2e12_4_k_cu_main4cuda3std6ranges3__45__cpo7advanceE
	.align		8
        /*00a8*/ 	.dword	_ZN30_INTERNAL_61bd2e12_4_k_cu_main4cuda3std6ranges3__45__cpo9iter_swapE
	.align		8
        /*00b0*/ 	.dword	_ZN30_INTERNAL_61bd2e12_4_k_cu_main4cuda3std6ranges3__45__cpo4nextE
	.align		8
        /*00b8*/ 	.dword	_ZN30_INTERNAL_61bd2e12_4_k_cu_main4cuda3std6ranges3__45__cpo4prevE
	.align		8
        /*00c0*/ 	.dword	_ZN30_INTERNAL_61bd2e12_4_k_cu_main4cuda3std6ranges3__45__cpo4dataE
	.align		8
        /*00c8*/ 	.dword	_ZN30_INTERNAL_61bd2e12_4_k_cu_main4cuda3std6ranges3__45__cpo5cdataE
	.align		8
        /*00d0*/ 	.dword	_ZN30_INTERNAL_61bd2e12_4_k_cu_main4cuda3std6ranges3__45__cpo4sizeE
	.align		8
        /*00d8*/ 	.dword	_ZN30_INTERNAL_61bd2e12_4_k_cu_main4cuda3std6ranges3__45__cpo5ssizeE
	.align		8
        /*00e0*/ 	.dword	_ZN30_INTERNAL_61bd2e12_4_k_cu_main4cuda3std6ranges3__45__cpo8distanceE
	.align		8
        /*00e8*/ 	.dword	_ZN30_INTERNAL_61bd2e12_4_k_cu_main6thrust24THRUST_300001_SM_1000_NS8cuda_cub3parE
	.align		8
        /*00f0*/ 	.dword	_ZN30_INTERNAL_61bd2e12_4_k_cu_main6thrust24THRUST_300001_SM_1000_NS8cuda_cub10par_nosyncE
	.align		8
        /*00f8*/ 	.dword	_ZN30_INTERNAL_61bd2e12_4_k_cu_main6thrust24THRUST_300001_SM_1000_NS6system6detail10sequential3seqE
	.align		8
        /*0100*/ 	.dword	_ZN30_INTERNAL_61bd2e12_4_k_cu_main6thrust24THRUST_300001_SM_1000_NS12placeholders2_1E
	.align		8
        /*0108*/ 	.dword	_ZN30_INTERNAL_61bd2e12_4_k_cu_main6thrust24THRUST_300001_SM_1000_NS12placeholders2_2E
	.align		8
        /*0110*/ 	.dword	_ZN30_INTERNAL_61bd2e12_4_k_cu_main6thrust24THRUST_300001_SM_1000_NS12placeholders2_3E
	.align		8
        /*0118*/ 	.dword	_ZN30_INTERNAL_61bd2e12_4_k_cu_main6thrust24THRUST_300001_SM_1000_NS12placeholders2_4E
	.align		8
        /*0120*/ 	.dword	_ZN30_INTERNAL_61bd2e12_4_k_cu_main6thrust24THRUST_300001_SM_1000_NS12placeholders2_5E
	.align		8
        /*0128*/ 	.dword	_ZN30_INTERNAL_61bd2e12_4_k_cu_main6thrust24THRUST_300001_SM_1000_NS12placeholders2_6E
	.align		8
        /*0130*/ 	.dword	_ZN30_INTERNAL_61bd2e12_4_k_cu_main6thrust24THRUST_300001_SM_1000_NS12placeholders2_7E
	.align		8
        /*0138*/ 	.dword	_ZN30_INTERNAL_61bd2e12_4_k_cu_main6thrust24THRUST_300001_SM_1000_NS12placeholders2_8E
	.align		8
        /*0140*/ 	.dword	_ZN30_INTERNAL_61bd2e12_4_k_cu_main6thrust24THRUST_300001_SM_1000_NS12placeholders2_9E
	.align		8
        /*0148*/ 	.dword	_ZN30_INTERNAL_61bd2e12_4_k_cu_main6thrust24THRUST_300001_SM_1000_NS12placeholders3_10E
	.align		8
        /*0150*/ 	.dword	_ZN30_INTERNAL_61bd2e12_4_k_cu_main6thrust24THRUST_300001_SM_1000_NS3seqE
	.align		8
        /*0158*/ 	.dword	__cudart_i2opi_f


//--------------------- .text._ZN3cub18CUB_300001_SM_10006detail9transform16transform_kernelINS2_10policy_hubILb0EN4cuda3std3__45tupleIJN6thrust24THRUST_300001_SM_1000_NS6detail15normal_iteratorINSA_10device_ptrIfEEEESF_EEEE10policy1000ElNS7_4plusIfEESF_JPfSL_EEEvT0_iT1_T2_DpNS2_10kernel_argIT3_EE --------------------------
	.section	.text._ZN3cub18CUB_300001_SM_10006detail9transform16transform_kernelINS2_10policy_hubILb0EN4cuda3std3__45tupleIJN6thrust24THRUST_300001_SM_1000_NS6detail15normal_iteratorINSA_10device_ptrIfEEEESF_EEEE10policy1000ElNS7_4plusIfEESF_JPfSL_EEEvT0_iT1_T2_DpNS2_10kernel_argIT3_EE,"ax",@progbits
	.align	128
        .global         _ZN3cub18CUB_300001_SM_10006detail9transform16transform_kernelINS2_10policy_hubILb0EN4cuda3std3__45tupleIJN6thrust24THRUST_300001_SM_1000_NS6detail15normal_iteratorINSA_10device_ptrIfEEEESF_EEEE10policy1000ElNS7_4plusIfEESF_JPfSL_EEEvT0_iT1_T2_DpNS2_10kernel_argIT3_EE
        .type           _ZN3cub18CUB_300001_SM_10006detail9transform16transform_kernelINS2_10policy_hubILb0EN4cuda3std3__45tupleIJN6thrust24THRUST_300001_SM_1000_NS6detail15normal_iteratorINSA_10device_ptrIfEEEESF_EEEE10policy1000ElNS7_4plusIfEESF_JPfSL_EEEvT0_iT1_T2_DpNS2_10kernel_argIT3_EE,@function
        .size           _ZN3cub18CUB_300001_SM_10006detail9transform16transform_kernelINS2_10policy_hubILb0EN4cuda3std3__45tupleIJN6thrust24THRUST_300001_SM_1000_NS6detail15normal_iteratorINSA_10device_ptrIfEEEESF_EEEE10policy1000ElNS7_4plusIfEESF_JPfSL_EEEvT0_iT1_T2_DpNS2_10kernel_argIT3_EE,(.L_x_83 - _ZN3cub18CUB_300001_SM_10006detail9transform16transform_kernelINS2_10policy_hubILb0EN4cuda3std3__45tupleIJN6thrust24THRUST_300001_SM_1000_NS6detail15normal_iteratorINSA_10device_ptrIfEEEESF_EEEE10policy1000ElNS7_4plusIfEESF_JPfSL_EEEvT0_iT1_T2_DpNS2_10kernel_argIT3_EE)
        .other          _ZN3cub18CUB_300001_SM_10006detail9transform16transform_kernelINS2_10policy_hubILb0EN4cuda3std3__45tupleIJN6thrust24THRUST_300001_SM_1000_NS6detail15normal_iteratorINSA_10device_ptrIfEEEESF_EEEE10policy1000ElNS7_4plusIfEESF_JPfSL_EEEvT0_iT1_T2_DpNS2_10kernel_argIT3_EE,@"STO_CUDA_ENTRY STV_DEFAULT"
_ZN3cub18CUB_300001_SM_10006detail9transform16transform_kernelINS2_10policy_hubILb0EN4cuda3std3__45tupleIJN6thrust24THRUST_300001_SM_1000_NS6detail15normal_iteratorINSA_10device_ptrIfEEEESF_EEEE10policy1000ElNS7_4plusIfEESF_JPfSL_EEEvT0_iT1_T2_DpNS2_10kernel_argIT3_EE:
.text._ZN3cub18CUB_300001_SM_10006detail9transform16transform_kernelINS2_10policy_hubILb0EN4cuda3std3__45tupleIJN6thrust24THRUST_300001_SM_1000_NS6detail15normal_iteratorINSA_10device_ptrIfEEEESF_EEEE10policy1000ElNS7_4plusIfEESF_JPfSL_EEEvT0_iT1_T2_DpNS2_10kernel_argIT3_EE:
[----:B------:R-:W-:Y:S01]  /*0000*/  LDC R1, c[0x0][0x37c] ;  /* 0x0000df00ff017b82 */ /* 0x000fe20000000800 */
[----:B------:R-:W1:Y:S07]  /*0010*/  LDCU UR24, c[0x0][0x388] ;  /* 0x00007100ff1877ac */ /* 0x000e6e0008000800 */
[----:B------:R-:W2:Y:S01]  /*0020*/  S2UR UR5, SR_CTAID.X ;  /* 0x00000000000579c3 */ /* 0x000ea20000002500 */
[----:B------:R-:W3:Y:S01]  /*0030*/  LDCU UR7, c[0x0][0x370] ;  /* 0x00006e00ff0777ac */ /* 0x000ee20008000800 */
[----:B------:R-:W4:Y:S06]  /*0040*/  LDCU.64 UR22, c[0x0][0x358] ;  /* 0x00006b00ff1677ac */ /* 0x000f2c0008000a00 */
[----:B------:R-:W5:Y:S01]  /*0050*/  LDC.64 R2, c[0x0][0x380] ;  /* 0x0000e000ff027b82 */ /* 0x000f620000000a00 */
[----:B-1----:R-:W-:-:S04]  /*0060*/  USHF.L.U32 UR19, UR24, 0x7, URZ ;  /* 0x0000000718137899 */ /* 0x002fc800080006ff */
[----:B------:R-:W-:Y:S02]  /*0070*/  USHF.R.S32.HI UR8, URZ, 0x1f, UR19 ;  /* 0x0000001fff087899 */ /* 0x000fe40008011413 */
[----:B--2---:R-:W-:Y:S02]  /*0080*/  UIMAD.WIDE.U32 UR20, UR19, UR5, URZ ;  /* 0x00000005131472a5 */ /* 0x004fe4000f8e00ff */
[----:B------:R-:W-:Y:S02]  /*0090*/  UIMAD UR6, UR8, UR5, URZ ;  /* 0x00000005080672a4 */ /* 0x000fe4000f8e02ff */
[----:B------:R-:W-:Y:S02]  /*00a0*/  UIADD3 UR4, UPT, UPT, UR5, 0x2, URZ ;  /* 0x0000000205047890 */ /* 0x000fe4000fffe0ff */
[----:B------:R-:W-:Y:S02]  /*00b0*/  UIADD3 UR6, UPT, UPT, UR21, UR6, URZ ;  /* 0x0000000615067290 */ /* 0x000fe4000fffe0ff */
[----:B---3--:R-:W-:Y:S01]  /*00c0*/  UISETP.GE.U32.AND UP0, UPT, UR4, UR7, UPT ;  /* 0x000000070400728c */ /* 0x008fe2000bf06070 */
[----:B-----5:R-:W-:-:S03]  /*00d0*/  IADD3 R0, P0, PT, R2, -UR20, RZ ;  /* 0x8000001402007c10 */ /* 0x020fc6000ff1e0ff */
[----:B------:R-:W-:Y:S01]  /*00e0*/  UISETP.EQ.OR UP0, UPT, UR5, URZ, UP0 ;  /* 0x000000ff0500728c */ /* 0x000fe20008702670 */
[----:B------:R-:W-:Y:S02]  /*00f0*/  IADD3.X R2, PT, PT, R3, ~UR6, RZ, P0, !PT ;  /* 0x8000000603027c10 */ /* 0x000fe400087fe4ff */
[----:B------:R-:W-:-:S04]  /*0100*/  ISETP.LT.U32.AND P0, PT, R0, UR19, PT ;  /* 0x0000001300007c0c */ /* 0x000fc8000bf01070 */
[----:B------:R-:W-:-:S04]  /*0110*/  ISETP.LT.AND.EX P0, PT, R2, UR8, PT, P0 ;  /* 0x0000000802007c0c */ /* 0x000fc8000bf01300 */
[----:B------:R-:W-:Y:S01]  /*0120*/  SEL R0, R0, UR19, P0 ;  /* 0x0000001300007c07 */ /* 0x000fe20008000000 */
[----:B----4-:R-:W-:Y:S08]  /*0130*/  BRA.U UP0, `(.L_x_0) ;  /* 0x0000000100e47547 */ /* 0x010ff0000b800000 */
[----:B------:R-:W1:Y:S01]  /*0140*/  S2R R2, SR_TID.X ;  /* 0x0000000000027919 */ /* 0x000e620000002100 */
[----:B------:R-:W-:Y:S01]  /*0150*/  ELECT P0, URZ, PT ;  /* 0x0000000000ff782f */ /* 0x000fe20003800000 */
[----:B------:R-:W-:Y:S03]  /*0160*/  BSSY.RECONVERGENT B0, `(.L_x_1) ;  /* 0x000002e000007945 */ /* 0x000fe60003800200 */
[----:B-1----:R-:W-:-:S13]  /*0170*/  ISETP.GT.U32.OR P0, PT, R2, 0x1f, !P0 ;  /* 0x0000001f0200780c */ /* 0x002fda0004704470 */
[----:B------:R-:W-:Y:S05]  /*0180*/  @P0 BRA `(.L_x_2) ;  /* 0x0000000000ac0947 */ /* 0x000fea0003800000 */
[----:B------:R-:W1:Y:S01]  /*0190*/  S2UR UR18, SR_CgaCtaId ;  /* 0x00000000001279c3 */ /* 0x000e620000008800 */
[----:B------:R-:W2:Y:S01]  /*01a0*/  LDCU UR15, c[0x0][0x3a0] ;  /* 0x00007400ff0f77ac */ /* 0x000ea20008000800 */
[----:B------:R-:W3:Y:S01]  /*01b0*/  LDCU UR17, c[0x0][0x3b0] ;  /* 0x00007600ff1177ac */ /* 0x000ee20008000800 */
[----:B------:R-:W-:Y:S01]  /*01c0*/  ULEA UR14, UR24, 0xf, 0x9 ;  /* 0x0000000f180e7891 */ /* 0x000fe2000f8e48ff */
[----:B------:R-:W-:Y:S01]  /*01d0*/  UMOV UR7, 0x400 ;  /* 0x0000040000077882 */ /* 0x000fe20000000000 */
[----:B------:R-:W-:Y:S01]  /*01e0*/  UMOV UR10, 0x1 ;  /* 0x00000001000a7882 */ /* 0x000fe20000000000 */
[----:B------:R-:W4:Y:S01]  /*01f0*/  LDCU.64 UR4, c[0x0][0x398] ;  /* 0x00007300ff0477ac */ /* 0x000f220008000a00 */
[----:B------:R-:W-:-:S04]  /*0200*/  UIADD3 UR10, UPT, UPT, -UR10, 0x100000, URZ ;  /* 0x001000000a0a7890 */ /* 0x000fc8000fffe1ff */
[----:B------:R-:W-:Y:S02]  /*0210*/  USHF.L.U32 UR11, UR10, 0xb, URZ ;  /* 0x0000000b0a0b7899 */ /* 0x000fe400080006ff */
[----:B------:R-:W-:Y:S02]  /*0220*/  USHF.L.U32 UR10, UR10, 0x1, URZ ;  /* 0x000000010a0a7899 */ /* 0x000fe400080006ff */
[----:B--2---:R-:W-:Y:S01]  /*0230*/  UIADD3 UR15, UPT, UPT, UR14, UR15, URZ ;  /* 0x0000000f0e0f7290 */ /* 0x004fe2000fffe0ff */
[----:B------:R-:W2:Y:S01]  /*0240*/  LDCU.64 UR12, c[0x0][0x3a8] ;  /* 0x00007500ff0c77ac */ /* 0x000ea20008000a00 */
[----:B---3--:R-:W-:Y:S02]  /*0250*/  UIADD3 UR14, UPT, UPT, UR14, UR17, URZ ;  /* 0x000000110e0e7290 */ /* 0x008fe4000fffe0ff */
[----:B-1----:R-:W-:Y:S02]  /*0260*/  ULEA UR17, UR18, UR7, 0x18 ;  /* 0x0000000712117291 */ /* 0x002fe4000f8ec0ff */
[----:B------:R-:W-:-:S02]  /*0270*/  UIADD3 UR16, UPT, UPT, UR7, 0x80, URZ ;  /* 0x0000008007107890 */ /* 0x000fc4000fffe0ff */
[----:B------:R-:W-:Y:S02]  /*0280*/  USHF.L.U64.HI UR9, UR20, 0x2, UR6 ;  /* 0x0000000214097899 */ /* 0x000fe40008010206 */
[----:B------:R-:W-:Y:S02]  /*0290*/  USHF.L.U32 UR8, UR20, 0x2, URZ ;  /* 0x0000000214087899 */ /* 0x000fe400080006ff */
[----:B------:R-:W-:Y:S02]  /*02a0*/  ULOP3.LUT UR15, UR15, 0xfffffff0, URZ, 0xc0, !UPT ;  /* 0xfffffff00f0f7892 */ /* 0x000fe4000f8ec0ff */
[----:B------:R-:W-:Y:S01]  /*02b0*/  ULOP3.LUT UR14, UR14, 0xfffffff0, URZ, 0xc0, !UPT ;  /* 0xfffffff00e0e7892 */ /* 0x000fe2000f8ec0ff */
[----:B------:R-:W1:Y:S02]  /*02c0*/  FENCE.VIEW.ASYNC.S ;  /* 0x00000000000073c6 */ /* 0x000e640000000000 */
[----:B-1----:R1:W3:Y:S02]  /*02d0*/  SYNCS.EXCH.64 URZ, [UR17], UR10 ;  /* 0x0000000a11ff75b2 */ /* 0x0022e40008000100 */
[----:B------:R-:W-:Y:S01]  /*02e0*/  @!PT LDS RZ, [RZ] ;  /* 0x00000000fffff984 */ /* 0x000fe20000000800 */
[----:B------:R-:W-:Y:S01]  /*02f0*/  @!PT LDS RZ, [RZ] ;  /* 0x00000000fffff984 */ /* 0x000fe20000000800 */
[----:B------:R-:W-:Y:S01]  /*0300*/  @!PT LDS RZ, [RZ] ;  /* 0x00000000fffff984 */ /* 0x000fe20000000800 */
[----:B------:R-:W-:Y:S01]  /*0310*/  @!PT LDS RZ, [RZ] ;  /* 0x00000000fffff984 */ /* 0x000fe20000000800 */
[----:B---3--:R3:W-:Y:S06]  /*0320*/  MEMBAR.ALL.CTA ;  /* 0x0000000000007992 */ /* 0x0087ec0000008000 */
[----:B---3--:R-:W3:Y:S01]  /*0330*/  FENCE.VIEW.ASYNC.S ;  /* 0x00000000000073c6 */ /* 0x008ee20000000000 */
[----:B------:R-:W-:-:S02]  /*0340*/  ULEA UR16, UR18, UR16, 0x18 ;  /* 0x0000001012107291 */ /* 0x000fc4000f8ec0ff */
[----:B----4-:R-:W-:Y:S02]  /*0350*/  UIADD3.64 UR4, UPT, UPT, UR8, UR4, URZ ;  /* 0x0000000408047297 */ /* 0x010fe4000fffe0ff */
[----:B------:R-:W-:Y:S02]  /*0360*/  USHF.R.U32.HI UR7, URZ, 0x4, UR15 ;  /* 0x00000004ff077899 */ /* 0x000fe4000801160f */
[----:B--2---:R-:W-:Y:S02]  /*0370*/  UIADD3.64 UR8, UPT, UPT, UR8, UR12, URZ ;  /* 0x0000000c08087297 */ /* 0x004fe4000fffe0ff */
[----:B------:R-:W-:Y:S02]  /*0380*/  UIADD3 UR15, UPT, UPT, UR15, UR14, URZ ;  /* 0x0000000e0f0f7290 */ /* 0x000fe4000fffe0ff */
[----:B------:R-:W-:Y:S02]  /*0390*/  ULEA UR12, UR24, UR16, 0x9 ;  /* 0x00000010180c7291 */ /* 0x000fe4000f8e48ff */
[----:B------:R-:W-:-:S02]  /*03a0*/  USHF.R.U32.HI UR14, URZ, 0x4, UR14 ;  /* 0x00000004ff0e7899 */ /* 0x000fc4000801160e */
[----:B------:R-:W-:Y:S01]  /*03b0*/  UPRMT UR7, UR7, 0x5410, URZ ;  /* 0x0000541007077896 */ /* 0x000fe200080000ff */
[----:B------:R-:W-:Y:S01]  /*03c0*/  IMAD.U32 R2, RZ, RZ, UR15 ;  /* 0x0000000fff027e24 */ /* 0x000fe2000f8e00ff */
[----:B------:R-:W-:Y:S02]  /*03d0*/  UIADD3 UR12, UPT, UPT, UR12, 0x80, URZ ;  /* 0x000000800c0c7890 */ /* 0x000fe4000fffe0ff */
[----:B------:R-:W-:Y:S01]  /*03e0*/  UPRMT UR14, UR14, 0x5410, URZ ;  /* 0x000054100e0e7896 */ /* 0x000fe200080000ff */
[----:B------:R-:W-:-:S04]  /*03f0*/  UMOV UR13, UR17 ;  /* 0x00000011000d7c82 */ /* 0x000fc80008000000 */
[----:B---3--:R1:W-:Y:S04]  /*0400*/  UBLKCP.S.G [UR16], [UR4], UR7 ;  /* 0x00000010040073ba */ /* 0x0083e80008000207 */
[----:B------:R1:W-:Y:S01]  /*0410*/  UBLKCP.S.G [UR12], [UR8], UR14 ;  /* 0x0000000c080073ba */ /* 0x0003e2000800020e */
[----:B------:R1:W-:Y:S01]  /*0420*/  SYNCS.ARRIVE.TRANS64 RZ, [UR17], R2 ;  /* 0x00000002ffff79a7 */ /* 0x0003e20008000011 */
[----:B------:R-:W-:Y:S01]  /*0430*/  NOP ;  /* 0x0000000000007918 */ /* 0x000fe20000000000 */
.L_x_2:
[----:B-1----:R-:W-:Y:S05]  /*0440*/  BSYNC.RECONVERGENT B0 ;  /* 0x0000000000007941 */ /* 0x002fea0003800200 */
.L_x_1:
[----:B------:R-:W1:Y:S08]  /*0450*/  S2UR UR5, SR_CgaCtaId ;  /* 0x00000000000579c3 */ /* 0x000e700000008800 */
[----:B------:R-:W-:Y:S01]  /*0460*/  BAR.SYNC.DEFER_BLOCKING 0x0 ;  /* 0x0000000000007b1d */ /* 0x000fe20000010000 */
[----:B------:R-:W-:-:S05]  /*0470*/  SHF.L.U32 R2, RZ, 0x1f, RZ ;  /* 0x0000001fff027819 */ /* 0x000fca00000006ff */
[----:B------:R-:W-:Y:S02]  /*0480*/  UMOV UR4, 0x400 ;  /* 0x0000040000047882 */ /* 0x000fe40000000000 */
[----:B-1----:R-:W-:-:S12]  /*0490*/  ULEA UR4, UR5, UR4, 0x18 ;  /* 0x0000000405047291 */ /* 0x002fd8000f8ec0ff */
.L_x_3:
[----:B------:R-:W1:Y:S02]  /*04a0*/  SYNCS.PHASECHK.TRANS64.TRYWAIT P0, [UR4], R2 ;  /* 0x00000002ff0075a7 */ /* 0x000e640008001104 */
[----:B-1----:R-:W-:Y:S05]  /*04b0*/  @!P0 BRA `(.L_x_3) ;  /* 0xfffffffc00f88947 */ /* 0x002fea000383ffff */
[----:B------:R-:W-:Y:S05]  /*04c0*/  BRA `(.L_x_4) ;  /* 0x0000001400407947 */ /* 0x000fea0003800000 */
.L_x_0:
[----:B------:R-:W1:Y:S01]  /*04d0*/  S2R R3, SR_TID.Y ;  /* 0x0000000000037919 */ /* 0x000e620000002200 */
[----:B------:R-:W2:Y:S01]  /*04e0*/  LDCU UR9, c[0x0][0x360] ;  /* 0x00006c00ff0977ac */ /* 0x000ea20008000800 */
[----:B------:R-:W-:Y:S01]  /*04f0*/  IMAD.SHL.U32 R4, R0, 0x4, RZ ;  /* 0x0000000400047824 */ /* 0x000fe200078e00ff */
[----:B------:R-:W-:Y:S01]  /*0500*/  BSSY.RECONVERGENT B0, `(.L_x_5) ;  /* 0x00000aa000007945 */ /* 0x000fe20003800200 */
[----:B------:R-:W1:Y:S01]  /*0510*/  S2R R6, SR_TID.Z ;  /* 0x0000000000067919 */ /* 0x000e620000002300 */
[----:B------:R-:W2:Y:S01]  /*0520*/  LDCU UR10, c[0x0][0x364] ;  /* 0x00006c80ff0a77ac */ /* 0x000ea20008000800 */
[----:B------:R-:W3:Y:S01]  /*0530*/  LDC R2, c[0x0][0x368] ;  /* 0x0000da00ff027b82 */ /* 0x000ee20000000800 */
[----:B------:R-:W-:Y:S01]  /*0540*/  SHF.R.S32.HI R5, RZ, 0x1f, R4 ;  /* 0x0000001fff057819 */ /* 0x000fe20000011404 */
[----:B------:R-:W4:Y:S03]  /*0550*/  S2R R8, SR_TID.X ;  /* 0x0000000000087919 */ /* 0x000f260000002100 */
[----:B------:R-:W-:-:S02]  /*0560*/  SHF.R.U64 R4, R4, 0x2, R5 ;  /* 0x0000000204047819 */ /* 0x000fc40000001205 */
[----:B------:R-:W-:Y:S01]  /*0570*/  SHF.R.U32.HI R5, RZ, 0x2, R5 ;  /* 0x00000002ff057819 */ /* 0x000fe20000011605 */
[----:B--2---:R-:W-:Y:S02]  /*0580*/  UIMAD UR4, UR9, UR10, URZ ;  /* 0x0000000a090472a4 */ /* 0x004fe4000f8e02ff */
[----:B-1----:R-:W-:Y:S02]  /*0590*/  IMAD R3, R6, UR10, R3 ;  /* 0x0000000a06037c24 */ /* 0x002fe4000f8e0203 */
[----:B------:R-:W-:Y:S02]  /*05a0*/  IMAD.MOV.U32 R6, RZ, RZ, RZ ;  /* 0x000000ffff067224 */ /* 0x000fe400078e00ff */
[----:B----4-:R-:W-:Y:S02]  /*05b0*/  IMAD R3, R3, UR9, R8 ;  /* 0x0000000903037c24 */ /* 0x010fe4000f8e0208 */
[----:B---3--:R-:W-:Y:S01]  /*05c0*/  IMAD R8, R2, UR4, RZ ;  /* 0x0000000402087c24 */ /* 0x008fe2000f8e02ff */
[----:B------:R-:W-:-:S02]  /*05d0*/  UMOV UR4, URZ ;  /* 0x000000ff00047c82 */ /* 0x000fc40008000000 */
[----:B------:R-:W-:-:S04]  /*05e0*/  ISETP.GT.U32.AND P0, PT, R4, R3, PT ;  /* 0x000000030400720c */ /* 0x000fc80003f04070 */
[----:B------:R-:W-:-:S13]  /*05f0*/  ISETP.GT.U32.AND.EX P0, PT, R5, RZ, PT, P0 ;  /* 0x000000ff0500720c */ /* 0x000fda0003f04100 */
[----:B------:R-:W-:Y:S05]  /*0600*/  @!P0 BRA `(.L_x_6) ;  /* 0x0000000800648947 */ /* 0x000fea0003800000 */
[----:B------:R-:W-:Y:S01]  /*0610*/  IMAD.IADD R9, R8, 0x1, R3 ;  /* 0x0000000108097824 */ /* 0x000fe200078e0203 */
[----:B------:R-:W-:Y:S01]  /*0620*/  BSSY.RECONVERGENT B1, `(.L_x_7) ;  /* 0x0000024000017945 */ /* 0x000fe20003800200 */
[----:B------:R-:W-:-:S03]  /*0630*/  IMAD.MOV.U32 R12, RZ, RZ, -0x1 ;  /* 0xffffffffff0c7424 */ /* 0x000fc600078e00ff */
[CC--:B------:R-:W-:Y:S02]  /*0640*/  ISETP.GT.U32.AND P1, PT, R4.reuse, R9.reuse, PT ;  /* 0x000000090400720c */ /* 0x0c0fe40003f24070 */
[CC--:B------:R-:W-:Y:S02]  /*0650*/  ISETP.GT.U32.AND P0, PT, R4.reuse, R9.reuse, PT ;  /* 0x000000090400720c */ /* 0x0c0fe40003f04070 */
[C---:B------:R-:W-:Y:S02]  /*0660*/  ISETP.GT.U32.AND.EX P1, PT, R5.reuse, RZ, PT, P1 ;  /* 0x000000ff0500720c */ /* 0x040fe40003f24110 */
[----:B------:R-:W-:Y:S02]  /*0670*/  ISETP.GT.U32.AND.EX P0, PT, R5, RZ, PT, P0 ;  /* 0x000000ff0500720c */ /* 0x000fe40003f04100 */
[----:B------:R-:W-:Y:S02]  /*0680*/  SEL R10, R4, R9, P1 ;  /* 0x00000009040a7207 */ /* 0x000fe40000800000 */
[----:B------:R-:W-:-:S02]  /*0690*/  SEL R7, RZ, 0x1, !P0 ;  /* 0x00000001ff077807 */ /* 0x000fc40004000000 */
[----:B------:R-:W-:Y:S02]  /*06a0*/  SEL R11, R5, RZ, P1 ;  /* 0x000000ff050b7207 */ /* 0x000fe40000800000 */
[----:B------:R-:W-:-:S04]  /*06b0*/  IADD3 R14, P0, P1, R10, -R7, -R9 ;  /* 0x800000070a0e7210 */ /* 0x000fc8000791e809 */
[----:B------:R-:W-:-:S04]  /*06c0*/  IADD3.X R15, PT, PT, R11, -0x1, R12, P0, P1 ;  /* 0xffffffff0b0f7810 */ /* 0x000fc800007e240c */
[----:B------:R-:W-:-:S13]  /*06d0*/  ISETP.NE.U32.AND P0, PT, R15, RZ, PT ;  /* 0x000000ff0f00720c */ /* 0x000fda0003f05070 */
[----:B------:R-:W-:Y:S05]  /*06e0*/  @P0 BRA `(.L_x_8) ;  /* 0x0000000000500947 */ /* 0x000fea0003800000 */
[----:B------:R-:W1:Y:S01]  /*06f0*/  I2F.U32.RP R9, R8 ;  /* 0x0000000800097306 */ /* 0x000e620000209000 */
[----:B------:R-:W-:Y:S01]  /*0700*/  IMAD.MOV R13, RZ, RZ, -R8 ;  /* 0x000000ffff0d7224 */ /* 0x000fe200078e0a08 */
[----:B------:R-:W-:-:S06]  /*0710*/  ISETP.NE.U32.AND P2, PT, R8, RZ, PT ;  /* 0x000000ff0800720c */ /* 0x000fcc0003f45070 */
[----:B-1----:R-:W1:Y:S02]  /*0720*/  MUFU.RCP R9, R9 ;  /* 0x0000000900097308 */ /* 0x002e640000001000 */
[----:B-1----:R-:W-:-:S06]  /*0730*/  VIADD R10, R9, 0xffffffe ;  /* 0x0ffffffe090a7836 */ /* 0x002fcc0000000000 */
[----:B------:R1:W2:Y:S02]  /*0740*/  F2I.FTZ.U32.TRUNC.NTZ R11, R10 ;  /* 0x0000000a000b7305 */ /* 0x0002a4000021f000 */
[----:B-1----:R-:W-:Y:S02]  /*0750*/  IMAD.MOV.U32 R10, RZ, RZ, RZ ;  /* 0x000000ffff0a7224 */ /* 0x002fe400078e00ff */
[----:B--2---:R-:W-:-:S04]  /*0760*/  IMAD R13, R13, R11, RZ ;  /* 0x0000000b0d0d7224 */ /* 0x004fc800078e02ff */
[----:B------:R-:W-:-:S06]  /*0770*/  IMAD.HI.U32 R11, R11, R13, R10 ;  /* 0x0000000d0b0b7227 */ /* 0x000fcc00078e000a */
[----:B------:R-:W-:-:S04]  /*0780*/  IMAD.HI.U32 R10, R11, R14, RZ ;  /* 0x0000000e0b0a7227 */ /* 0x000fc800078e00ff */
[----:B------:R-:W-:-:S04]  /*0790*/  IMAD.MOV R11, RZ, RZ, -R10 ;  /* 0x000000ffff0b7224 */ /* 0x000fc800078e0a0a */
[----:B------:R-:W-:-:S05]  /*07a0*/  IMAD R11, R8, R11, R14 ;  /* 0x0000000b080b7224 */ /* 0x000fca00078e020e */
[----:B------:R-:W-:-:S13]  /*07b0*/  ISETP.GE.U32.AND P0, PT, R11, R8, PT ;  /* 0x000000080b00720c */ /* 0x000fda0003f06070 */
[----:B------:R-:W-:Y:S02]  /*07c0*/  @P0 IMAD.IADD R11, R11, 0x1, -R8 ;  /* 0x000000010b0b0824 */ /* 0x000fe400078e0a08 */
[----:B------:R-:W-:-:S03]  /*07d0*/  @P0 VIADD R10, R10, 0x1 ;  /* 0x000000010a0a0836 */ /* 0x000fc60000000000 */
[----:B------:R-:W-:Y:S01]  /*07e0*/  ISETP.GE.U32.AND P1, PT, R11, R8, PT ;  /* 0x000000080b00720c */ /* 0x000fe20003f26070 */
[----:B------:R-:W-:-:S12]  /*07f0*/  IMAD.MOV.U32 R11, RZ, RZ, RZ ;  /* 0x000000ffff0b7224 */ /* 0x000fd800078e00ff */
[----:B------:R-:W-:Y:S02]  /*0800*/  @P1 IADD3 R10, PT, PT, R10, 0x1, RZ ;  /* 0x000000010a0a1810 */ /* 0x000fe40007ffe0ff */
[----:B------:R-:W-:Y:S01]  /*0810*/  @!P2 LOP3.LUT R10, RZ, R8, RZ, 0x33, !PT ;  /* 0x00000008ff0aa212 */ /* 0x000fe200078e33ff */
[----:B------:R-:W-:Y:S06]  /*0820*/  BRA `(.L_x_9) ;  /* 0x00000000000c7947 */ /* 0x000fec0003800000 */
.L_x_8:
[----:B------:R-:W-:Y:S01]  /*0830*/  IMAD.MOV.U32 R9, RZ, RZ, R14 ;  /* 0x000000ffff097224 */ /* 0x000fe200078e000e */
[----:B------:R-:W-:-:S07]  /*0840*/  MOV R14, 0x860 ;  /* 0x00000860000e7802 */ /* 0x000fce0000000f00 */
[----:B------:R-:W-:Y:S05]  /*0850*/  CALL.REL.NOINC `($__internal_0_$__cuda_sm20_div_u64) ;  /* 0x0000001400707944 */ /* 0x000fea0003c00000 */
.L_x_9:
[----:B------:R-:W-:Y:S05]  /*0860*/  BSYNC.RECONVERGENT B1 ;  /* 0x0000000000017941 */ /* 0x000fea0003800200 */
.L_x_7:
[----:B------:R-:W-:Y:S01]  /*0870*/  IADD3 R9, P0, PT, R10, R7, RZ ;  /* 0x000000070a097210 */ /* 0x000fe20007f1e0ff */
[----:B------:R-:W1:Y:S01]  /*0880*/  LDC R13, c[0x0][0x3a0] ;  /* 0x0000e800ff0d7b82 */ /* 0x000e620000000800 */
[----:B------:R-:W-:Y:S01]  /*0890*/  BSSY.RECONVERGENT B1, `(.L_x_10) ;  /* 0x0000033000017945 */ /* 0x000fe20003800200 */
[----:B------:R-:W-:Y:S01]  /*08a0*/  IMAD.MOV.U32 R29, RZ, RZ, R3 ;  /* 0x000000ffff1d7224 */ /* 0x000fe200078e0003 */
[C---:B------:R-:W-:Y:S01]  /*08b0*/  LOP3.LUT R7, R9.reuse, 0x3, RZ, 0xc0, !PT ;  /* 0x0000000309077812 */ /* 0x040fe200078ec0ff */
[----:B------:R-:W-:Y:S01]  /*08c0*/  IMAD.X R10, RZ, RZ, R11, P0 ;  /* 0x000000ffff0a7224 */ /* 0x000fe200000e060b */
[----:B------:R-:W-:Y:S02]  /*08d0*/  ISETP.GE.U32.AND P0, PT, R9, 0x3, PT ;  /* 0x000000030900780c */ /* 0x000fe40003f06070 */
[----:B------:R-:W-:Y:S02]  /*08e0*/  ISETP.NE.U32.AND P1, PT, R7, 0x3, PT ;  /* 0x000000030700780c */ /* 0x000fe40003f25070 */
[----:B------:R-:W-:Y:S01]  /*08f0*/  ISETP.GE.U32.AND.EX P0, PT, R10, RZ, PT, P0 ;  /* 0x000000ff0a00720c */ /* 0x000fe20003f06100 */
[----:B------:R-:W-:Y:S01]  /*0900*/  IMAD.MOV.U32 R10, RZ, RZ, R6 ;  /* 0x000000ffff0a7224 */ /* 0x000fe200078e0006 */
[----:B------:R-:W-:-:S02]  /*0910*/  ISETP.NE.AND.EX P1, PT, RZ, RZ, PT, P1 ;  /* 0x000000ffff00720c */ /* 0x000fc40003f25310 */
[----:B-1----:R-:W-:-:S11]  /*0920*/  SHF.R.S32.HI R11, RZ, 0x1f, R13 ;  /* 0x0000001fff0b7819 */ /* 0x002fd6000001140d */
[----:B------:R-:W-:Y:S05]  /*0930*/  @!P1 BRA `(.L_x_11) ;  /* 0x0000000000a09947 */ /* 0x000fea0003800000 */
[----:B------:R-:W1:Y:S01]  /*0940*/  S2UR UR7, SR_CgaCtaId ;  /* 0x00000000000779c3 */ /* 0x000e620000008800 */
[----:B------:R-:W2:Y:S01]  /*0950*/  LDCU.64 UR12, c[0x0][0x398] ;  /* 0x00007300ff0c77ac */ /* 0x000ea20008000a00 */
[C---:B------:R-:W-:Y:S01]  /*0960*/  IMAD.SHL.U32 R7, R3.reuse, 0x4, RZ ;  /* 0x0000000403077824 */ /* 0x040fe200078e00ff */
[----:B------:R-:W-:Y:S01]  /*0970*/  MOV R29, R3 ;  /* 0x00000003001d7202 */ /* 0x000fe20000000f00 */
[----:B------:R-:W-:Y:S01]  /*0980*/  IMAD.U32 R14, RZ, RZ, UR20 ;  /* 0x00000014ff0e7e24 */ /* 0x000fe2000f8e00ff */
[----:B------:R-:W-:Y:S01]  /*0990*/  UMOV UR5, 0x400 ;  /* 0x0000040000057882 */ /* 0x000fe20000000000 */
[----:B------:R-:W-:Y:S01]  /*09a0*/  IMAD.U32 R15, RZ, RZ, UR21 ;  /* 0x00000015ff0f7e24 */ /* 0x000fe2000f8e00ff */
[----:B------:R-:W-:Y:S01]  /*09b0*/  SHF.L.U64.HI R15, R3, 0x2, R6 ;  /* 0x00000002030f7819 */ /* 0x000fe20000010206 */
[----:B------:R-:W-:Y:S01]  /*09c0*/  IMAD.U32 R12, RZ, RZ, UR6 ;  /* 0x00000006ff0c7e24 */ /* 0x000fe2000f8e00ff */
[----:B------:R-:W-:Y:S01]  /*09d0*/  LEA R10, P1, R14, R7, 0x2 ;  /* 0x000000070e0a7211 */ /* 0x000fe200078210ff */
[----:B------:R-:W-:Y:S01]  /*09e0*/  VIADD R9, R9, 0x1 ;  /* 0x0000000109097836 */ /* 0x000fe20000000000 */
[----:B------:R-:W-:Y:S01]  /*09f0*/  UIADD3 UR5, UPT, UPT, UR5, 0x80, URZ ;  /* 0x0000008005057890 */ /* 0x000fe2000fffe0ff */
[----:B------:R-:W-:Y:S01]  /*0a00*/  IMAD R7, R2, UR10, RZ ;  /* 0x0000000a02077c24 */ /* 0x000fe2000f8e02ff */
[----:B------:R-:W-:-:S02]  /*0a10*/  LEA.HI.X R14, R14, R15, R12, 0x2, P1 ;  /* 0x0000000f0e0e7211 */ /* 0x000fc400008f140c */
[----:B------:R-:W-:Y:S01]  /*0a20*/  LOP3.LUT R9, R9, 0x3, RZ, 0xc0, !PT ;  /* 0x0000000309097812 */ /* 0x000fe200078ec0ff */
[----:B------:R-:W-:Y:S01]  /*0a30*/  IMAD R7, R7, UR9, RZ ;  /* 0x0000000907077c24 */ /* 0x000fe2000f8e02ff */
[----:B--2---:R-:W-:Y:S01]  /*0a40*/  IADD3 R17, P1, P2, R10, UR12, R13 ;  /* 0x0000000c0a117c10 */ /* 0x004fe2000fa3e00d */
[----:B------:R-:W-:-:S03]  /*0a50*/  IMAD.MOV.U32 R10, RZ, RZ, R6 ;  /* 0x000000ffff0a7224 */ /* 0x000fc600078e0006 */
[----:B------:R-:W-:Y:S01]  /*0a60*/  IADD3.X R18, PT, PT, R14, UR13, R11, P1, P2 ;  /* 0x0000000d0e127c10 */ /* 0x000fe20008fe440b */
[----:B-1----:R-:W-:Y:S01]  /*0a70*/  ULEA UR5, UR7, UR5, 0x18 ;  /* 0x0000000507057291 */ /* 0x002fe2000f8ec0ff */
[----:B------:R-:W-:-:S05]  /*0a80*/  IADD3 R9, P1, PT, RZ, -R9, RZ ;  /* 0x80000009ff097210 */ /* 0x000fca0007f3e0ff */
[----:B------:R-:W-:Y:S02]  /*0a90*/  VIADD R12, R13, UR5 ;  /* 0x000000050d0c7c36 */ /* 0x000fe40008000000 */
[----:B------:R-:W-:Y:S02]  /*0aa0*/  IMAD.X R16, RZ, RZ, -0x1, P1 ;  /* 0xffffffffff107424 */ /* 0x000fe400008e06ff */
[----:B------:R-:W-:-:S07]  /*0ab0*/  IMAD R12, R3, 0x4, R12 ;  /* 0x00000004030c7824 */ /* 0x000fce00078e020c */
.L_x_12:
[----:B------:R-:W-:Y:S01]  /*0ac0*/  IADD3 R9, P1, PT, R9, 0x1, RZ ;  /* 0x0000000109097810 */ /* 0x000fe20007f3e0ff */
[----:B------:R-:W-:Y:S01]  /*0ad0*/  IMAD.MOV.U32 R14, RZ, RZ, R17 ;  /* 0x000000ffff0e7224 */ /* 0x000fe200078e0011 */
[C---:B------:R-:W-:Y:S01]  /*0ae0*/  IADD3 R29, P2, PT, R8.reuse, R29, RZ ;  /* 0x0000001d081d7210 */ /* 0x040fe20007f5e0ff */
[----:B------:R-:W-:Y:S01]  /*0af0*/  IMAD.MOV.U32 R15, RZ, RZ, R18 ;  /* 0x000000ffff0f7224 */ /* 0x000fe200078e0012 */
[C---:B------:R-:W-:Y:S01]  /*0b00*/  LEA R17, P3, R8.reuse, R17, 0x2 ;  /* 0x0000001108117211 */ /* 0x040fe200078610ff */
[----:B------:R-:W-:Y:S01]  /*0b10*/  IMAD.X R16, RZ, RZ, R16, P1 ;  /* 0x000000ffff107224 */ /* 0x000fe200008e0610 */
[----:B------:R-:W-:Y:S01]  /*0b20*/  ISETP.NE.U32.AND P1, PT, R9, RZ, PT ;  /* 0x000000ff0900720c */ /* 0x000fe20003f25070 */
[----:B------:R-:W-:Y:S01]  /*0b30*/  IMAD.X R10, RZ, RZ, R10, P2 ;  /* 0x000000ffff0a7224 */ /* 0x000fe200010e060a */
[----:B------:R-:W-:Y:S01]  /*0b40*/  @!PT LDS RZ, [RZ] ;  /* 0x00000000fffff984 */ /* 0x000fe20000000800 */
[----:B------:R-:W-:Y:S01]  /*0b50*/  @!PT LDS RZ, [RZ] ;  /* 0x00000000fffff984 */ /* 0x000fe20000000800 */
[----:B------:R-:W-:Y:S01]  /*0b60*/  @!PT LDS RZ, [RZ] ;  /* 0x00000000fffff984 */ /* 0x000fe20000000800 */
[----:B------:R1:W-:Y:S01]  /*0b70*/  LDGSTS.E [R12], desc[UR22][R14.64] ;  /* 0x000000000e0c7fae */ /* 0x0003e2000b9a1016 */
[----:B------:R-:W-:Y:S02]  /*0b80*/  LEA.HI.X R18, R8, R18, RZ, 0x2, P3 ;  /* 0x0000001208127211 */ /* 0x000fe400018f14ff */
[----:B------:R-:W-:Y:S01]  /*0b90*/  ISETP.NE.AND.EX P1, PT, R16, RZ, PT, P1 ;  /* 0x000000ff1000720c */ /* 0x000fe20003f25310 */
[----:B-1----:R-:W-:-:S12]  /*0ba0*/  IMAD R12, R7, 0x4, R12 ;  /* 0x00000004070c7824 */ /* 0x002fd800078e020c */
[----:B------:R-:W-:Y:S05]  /*0bb0*/  @P1 BRA `(.L_x_12) ;  /* 0xfffffffc00c01947 */ /* 0x000fea000383ffff */
.L_x_11:
[----:B------:R-:W-:Y:S05]  /*0bc0*/  BSYNC.RECONVERGENT B1 ;  /* 0x0000000000017941 */ /* 0x000fea0003800200 */
.L_x_10:
[----:B------:R-:W-:Y:S05]  /*0bd0*/  @!P0 BRA `(.L_x_6) ;  /* 0x0000000000f08947 */ /* 0x000fea0003800000 */
[----:B------:R-:W1:Y:S01]  /*0be0*/  S2UR UR8, SR_CgaCtaId ;  /* 0x00000000000879c3 */ /* 0x000e620000008800 */
[----:B------:R-:W2:Y:S01]  /*0bf0*/  LDCU.64 UR12, c[0x0][0x398] ;  /* 0x00007300ff0c77ac */ /* 0x000ea20008000a00 */
[C---:B------:R-:W-:Y:S01]  /*0c00*/  IMAD.SHL.U32 R9, R29.reuse, 0x4, RZ ;  /* 0x000000041d097824 */ /* 0x040fe200078e00ff */
[----:B------:R-:W-:Y:S01]  /*0c10*/  MOV R14, UR20 ;  /* 0x00000014000e7c02 */ /* 0x000fe20008000f00 */
[----:B------:R-:W-:Y:S01]  /*0c20*/  IMAD.U32 R15, RZ, RZ, UR21 ;  /* 0x00000015ff0f7e24 */ /* 0x000fe2000f8e00ff */
[C---:B------:R-:W-:Y:S01]  /*0c30*/  SHF.L.U64.HI R15, R29.reuse, 0x2, R10 ;  /* 0x000000021d0f7819 */ /* 0x040fe2000001020a */
[----:B------:R-:W-:Y:S01]  /*0c40*/  IMAD.U32 R12, RZ, RZ, UR6 ;  /* 0x00000006ff0c7e24 */ /* 0x000fe2000f8e00ff */
[----:B------:R-:W-:Y:S01]  /*0c50*/  LEA R9, P0, R14, R9, 0x2 ;  /* 0x000000090e097211 */ /* 0x000fe200078010ff */
[----:B------:R-:W-:Y:S01]  /*0c60*/  UMOV UR7, 0x400 ;  /* 0x0000040000077882 */ /* 0x000fe20000000000 */
[----:B------:R-:W-:Y:S01]  /*0c70*/  IMAD.SHL.U32 R18, R8, 0x4, RZ ;  /* 0x0000000408127824 */ /* 0x000fe200078e00ff */
[----:B------:R-:W-:Y:S01]  /*0c80*/  UIADD3 UR7, UPT, UPT, UR7, 0x80, URZ ;  /* 0x0000008007077890 */ /* 0x000fe2000fffe0ff */
[----:B------:R-:W-:Y:S01]  /*0c90*/  LEA.HI.X R12, R14, R15, R12, 0x2, P0 ;  /* 0x0000000f0e0c7211 */ /* 0x000fe200000f140c */
[----:B------:R-:W-:Y:S01]  /*0ca0*/  IMAD R24, R2, UR10, RZ ;  /* 0x0000000a02187c24 */ /* 0x000fe2000f8e02ff */
[----:B------:R-:W-:Y:S01]  /*0cb0*/  IADD3 R14, P0, PT, R29, UR20, RZ ;  /* 0x000000141d0e7c10 */ /* 0x000fe2000ff1e0ff */
[----:B------:R-:W-:Y:S01]  /*0cc0*/  UMOV UR5, URZ ;  /* 0x000000ff00057c82 */ /* 0x000fe20008000000 */
[----:B------:R-:W-:Y:S01]  /*0cd0*/  SHF.R.U32.HI R19, RZ, 0x1e, R8 ;  /* 0x0000001eff137819 */ /* 0x000fe20000011608 */
[----:B------:R-:W-:Y:S01]  /*0ce0*/  IMAD R24, R24, UR9, RZ ;  /* 0x0000000918187c24 */ /* 0x000fe2000f8e02ff */
[----:B------:R-:W-:-:S02]  /*0cf0*/  IADD3.X R15, PT, PT, R10, UR6, RZ, P0, !PT ;  /* 0x000000060a0f7c10 */ /* 0x000fc400087fe4ff */
[----:B--2---:R-:W-:Y:S02]  /*0d00*/  IADD3 R7, P1, PT, R13, UR12, RZ ;  /* 0x0000000c0d077c10 */ /* 0x004fe4000ff3e0ff */
[C---:B------:R-:W-:Y:S01]  /*0d10*/  SHF.L.U64.HI R15, R14.reuse, 0x2, R15 ;  /* 0x000000020e0f7819 */ /* 0x040fe2000001020f */
[----:B------:R-:W-:Y:S01]  /*0d20*/  IMAD.SHL.U32 R14, R14, 0x4, RZ ;  /* 0x000000040e0e7824 */ /* 0x000fe200078e00ff */
[----:B------:R-:W-:Y:S01]  /*0d30*/  IADD3.X R11, PT, PT, R11, UR13, RZ, P1, !PT ;  /* 0x0000000d0b0b7c10 */ /* 0x000fe20008ffe4ff */
[----:B-1----:R-:W-:Y:S01]  /*0d40*/  ULEA UR7, UR8, UR7, 0x18 ;  /* 0x0000000708077291 */ /* 0x002fe2000f8ec0ff */
[-C--:B------:R-:W-:Y:S01]  /*0d50*/  IADD3 R22, P1, PT, R18, R9.reuse, RZ ;  /* 0x0000000912167210 */ /* 0x080fe20007f3e0ff */
[C---:B------:R-:W-:Y:S01]  /*0d60*/  IMAD.WIDE.U32 R14, R8.reuse, 0xc, R14 ;  /* 0x0000000c080e7825 */ /* 0x040fe200078e000e */
[----:B------:R-:W-:-:S03]  /*0d70*/  LEA R20, P0, R8, R9, 0x3 ;  /* 0x0000000908147211 */ /* 0x000fc600078018ff */
[----:B------:R-:W-:Y:S01]  /*0d80*/  VIADD R16, R13, UR7 ;  /* 0x000000070d107c36 */ /* 0x000fe20008000000 */
[----:B------:R-:W-:Y:S01]  /*0d90*/  LEA.HI.X R26, R8, R12, RZ, 0x3, P0 ;  /* 0x0000000c081a7211 */ /* 0x000fe200000f1cff */
[----:B------:R-:W-:Y:S02]  /*0da0*/  IMAD.X R28, R19, 0x1, R12, P1 ;  /* 0x00000001131c7824 */ /* 0x000fe400008e060c */
[----:B------:R-:W-:Y:S02]  /*0db0*/  IMAD R13, R29, 0x4, R16 ;  /* 0x000000041d0d7824 */ /* 0x000fe400078e0210 */
[----:B------:R-:W-:Y:S02]  /*0dc0*/  VIADD R23, R15, UR5 ;  /* 0x000000050f177c36 */ /* 0x000fe40008000000 */
[C-C-:B------:R-:W-:Y:S02]  /*0dd0*/  IMAD R21, R24.reuse, 0x4, R13.reuse ;  /* 0x0000000418157824 */ /* 0x140fe400078e020d */
[----:B------:R-:W-:-:S02]  /*0de0*/  IMAD R25, R24, 0x8, R13 ;  /* 0x0000000818197824 */ /* 0x000fc400078e020d */
[----:B------:R-:W-:-:S07]  /*0df0*/  IMAD R27, R24, 0xc, R13 ;  /* 0x0000000c181b7824 */ /* 0x000fce00078e020d */
.L_x_13:
[----:B------:R-:W-:-:S04]  /*0e00*/  IADD3 R16, P0, PT, R7, R9, RZ ;  /* 0x0000000907107210 */ /* 0x000fc80007f1e0ff */
[----:B------:R-:W-:-:S05]  /*0e10*/  IADD3.X R17, PT, PT, R11, R12, RZ, P0, !PT ;  /* 0x0000000c0b117210 */ /* 0x000fca00007fe4ff */
[----:B------:R-:W-:Y:S01]  /*0e20*/  @!PT LDS RZ, [RZ] ;  /* 0x00000000fffff984 */ /* 0x000fe20000000800 */
[----:B------:R-:W-:Y:S01]  /*0e30*/  @!PT LDS RZ, [RZ] ;  /* 0x00000000fffff984 */ /* 0x000fe20000000800 */
[----:B------:R-:W-:Y:S01]  /*0e40*/  @!PT LDS RZ, [RZ] ;  /* 0x00000000fffff984 */ /* 0x000fe20000000800 */
[----:B------:R1:W-:Y:S02]  /*0e50*/  LDGSTS.E [R13], desc[UR22][R16.64] ;  /* 0x00000000100d7fae */ /* 0x0003e4000b9a1016 */
[----:B-1----:R-:W-:Y:S01]  /*0e60*/  IADD3 R16, P0, PT, R7, R22, RZ ;  /* 0x0000001607107210 */ /* 0x002fe20007f1e0ff */
[----:B------:R-:W-:-:S04]  /*0e70*/  IMAD R13, R24, 0x10, R13 ;  /* 0x00000010180d7824 */ /* 0x000fc800078e020d */
[----:B------:R-:W-:-:S05]  /*0e80*/  IMAD.X R17, R11, 0x1, R28, P0 ;  /* 0x000000010b117824 */ /* 0x000fca00000e061c */
[----:B------:R1:W-:Y:S02]  /*0e90*/  LDGSTS.E [R21], desc[UR22][R16.64] ;  /* 0x0000000010157fae */ /* 0x0003e4000b9a1016 */
[----:B-1----:R-:W-:Y:S01]  /*0ea0*/  IADD3 R16, P0, PT, R7, R20, RZ ;  /* 0x0000001407107210 */ /* 0x002fe20007f1e0ff */
[----:B------:R-:W-:-:S04]  /*0eb0*/  IMAD R21, R24, 0x10, R21 ;  /* 0x0000001018157824 */ /* 0x000fc800078e0215 */
[----:B------:R-:W-:-:S05]  /*0ec0*/  IMAD.X R17, R11, 0x1, R26, P0 ;  /* 0x000000010b117824 */ /* 0x000fca00000e061a */
[----:B------:R1:W-:Y:S02]  /*0ed0*/  LDGSTS.E [R25], desc[UR22][R16.64] ;  /* 0x0000000010197fae */ /* 0x0003e4000b9a1016 */
[----:B-1----:R-:W-:Y:S01]  /*0ee0*/  IADD3 R16, P0, PT, R7, R14, RZ ;  /* 0x0000000e07107210 */ /* 0x002fe20007f1e0ff */
[----:B------:R-:W-:Y:S01]  /*0ef0*/  IMAD R25, R24, 0x10, R25 ;  /* 0x0000001018197824 */ /* 0x000fe200078e0219 */
[----:B------:R-:W-:-:S03]  /*0f00*/  LEA R7, P1, R8, R7, 0x4 ;  /* 0x0000000708077211 */ /* 0x000fc600078220ff */
[----:B------:R-:W-:Y:S01]  /*0f10*/  IMAD.X R17, R11, 0x1, R23, P0 ;  /* 0x000000010b117824 */ /* 0x000fe200000e0617 */
[----:B------:R-:W-:Y:S02]  /*0f20*/  IADD3 R29, P0, PT, R18, R29, RZ ;  /* 0x0000001d121d7210 */ /* 0x000fe40007f1e0ff */
[----:B------:R-:W-:Y:S02]  /*0f30*/  LEA.HI.X R11, R8, R11, RZ, 0x4, P1 ;  /* 0x0000000b080b7211 */ /* 0x000fe400008f24ff */
[----:B------:R1:W-:Y:S01]  /*0f40*/  LDGSTS.E [R27], desc[UR22][R16.64] ;  /* 0x00000000101b7fae */ /* 0x0003e2000b9a1016 */
[----:B------:R-:W-:Y:S01]  /*0f50*/  IMAD.X R10, R19, 0x1, R10, P0 ;  /* 0x00000001130a7824 */ /* 0x000fe200000e060a */
[----:B------:R-:W-:-:S04]  /*0f60*/  ISETP.GE.U32.AND P0, PT, R29, R4, PT ;  /* 0x000000041d00720c */ /* 0x000fc80003f06070 */
[----:B------:R-:W-:Y:S01]  /*0f70*/  ISETP.GE.U32.AND.EX P0, PT, R10, R5, PT, P0 ;  /* 0x000000050a00720c */ /* 0x000fe20003f06100 */
[----:B-1----:R-:W-:-:S12]  /*0f80*/  IMAD R27, R24, 0x10, R27 ;  /* 0x00000010181b7824 */ /* 0x002fd800078e021b */
[----:B------:R-:W-:Y:S05]  /*0f90*/  @!P0 BRA `(.L_x_13) ;  /* 0xfffffffc00988947 */ /* 0x000fea000383ffff */
.L_x_6:
[----:B------:R-:W-:Y:S05]  /*0fa0*/  BSYNC.RECONVERGENT B0 ;  /* 0x0000000000007941 */ /* 0x000fea0003800200 */
.L_x_5:
[----:B------:R-:W-:Y:S01]  /*0fb0*/  ISETP.GT.U32.AND P0, PT, R4, R3, PT ;  /* 0x000000030400720c */ /* 0x000fe20003f04070 */
[----:B------:R-:W0:Y:S01]  /*0fc0*/  LDGDEPBAR ;  /* 0x00000000000079af */ /* 0x000e220000000000 */
[----:B------:R-:W-:Y:S02]  /*0fd0*/  BSSY.RECONVERGENT B0, `(.L_x_14) ;  /* 0x000009c000007945 */ /* 0x000fe40003800200 */
[----:B------:R-:W-:-:S13]  /*0fe0*/  ISETP.GT.U32.AND.EX P0, PT, R5, R6, PT, P0 ;  /* 0x000000060500720c */ /* 0x000fda0003f04100 */
        /* <DEDUP_REMOVED lines=17> */
[----:B------:R-:W-:Y:S01]  /*1100*/  ISETP.NE.U32.AND P2, PT, R8, RZ, PT ;  /* 0x000000ff0800720c */ /* 0x000fe20003f45070 */
[----:B------:R-:W-:-:S05]  /*1110*/  IMAD.MOV.U32 R10, RZ, RZ, RZ ;  /* 0x000000ffff0a7224 */ /* 0x000fca00078e00ff */
[----:B-1----:R-:W1:Y:S02]  /*1120*/  MUFU.RCP R13, R13 ;  /* 0x0000000d000d7308 */ /* 0x002e640000001000 */
[----:B-1----:R-:W-:-:S06]  /*1130*/  IADD3 R11, PT, PT, R13, 0xffffffe, RZ ;  /* 0x0ffffffe0d0b7810 */ /* 0x002fcc0007ffe0ff */
[----:B------:R-:W1:Y:S02]  /*1140*/  F2I.FTZ.U32.TRUNC.NTZ R11, R11 ;  /* 0x0000000b000b7305 */ /* 0x000e64000021f000 */
[----:B-1----:R-:W-:-:S04]  /*1150*/  IMAD R9, R9, R11, RZ ;  /* 0x0000000b09097224 */ /* 0x002fc800078e02ff */
[----:B------:R-:W-:-:S04]  /*1160*/  IMAD.HI.U32 R9, R11, R9, R10 ;  /* 0x000000090b097227 */ /* 0x000fc800078e000a */
[----:B------:R-:W-:Y:S02]  /*1170*/  IMAD.MOV.U32 R11, RZ, RZ, RZ ;  /* 0x000000ffff0b7224 */ /* 0x000fe400078e00ff */
[----:B------:R-:W-:-:S04]  /*1180*/  IMAD.HI.U32 R10, R9, R12, RZ ;  /* 0x0000000c090a7227 */ /* 0x000fc800078e00ff */
[----:B------:R-:W-:-:S04]  /*1190*/  IMAD.MOV R9, RZ, RZ, -R10 ;  /* 0x000000ffff097224 */ /* 0x000fc800078e0a0a */
[----:B------:R-:W-:-:S05]  /*11a0*/  IMAD R9, R8, R9, R12 ;  /* 0x0000000908097224 */ /* 0x000fca00078e020c */
[----:B------:R-:W-:-:S13]  /*11b0*/  ISETP.GE.U32.AND P0, PT, R9, R8, PT ;  /* 0x000000080900720c */ /* 0x000fda0003f06070 */
[----:B------:R-:W-:Y:S02]  /*11c0*/  @P0 IMAD.IADD R9, R9, 0x1, -R8 ;  /* 0x0000000109090824 */ /* 0x000fe400078e0a08 */
[----:B------:R-:W-:-:S03]  /*11d0*/  @P0 VIADD R10, R10, 0x1 ;  /* 0x000000010a0a0836 */ /* 0x000fc60000000000 */
[----:B------:R-:W-:-:S13]  /*11e0*/  ISETP.GE.U32.AND P1, PT, R9, R8, PT ;  /* 0x000000080900720c */ /* 0x000fda0003f26070 */
[----:B------:R-:W-:Y:S01]  /*11f0*/  @P1 VIADD R10, R10, 0x1 ;  /* 0x000000010a0a1836 */ /* 0x000fe20000000000 */
[----:B------:R-:W-:Y:S01]  /*1200*/  @!P2 LOP3.LUT R10, RZ, R8, RZ, 0x33, !PT ;  /* 0x00000008ff0aa212 */ /* 0x000fe200078e33ff */
[----:B------:R-:W-:Y:S06]  /*1210*/  BRA `(.L_x_18) ;  /* 0x00000000000c7947 */ /* 0x000fec0003800000 */
.L_x_17:
[----:B------:R-:W-:Y:S01]  /*1220*/  IMAD.MOV.U32 R9, RZ, RZ, R12 ;  /* 0x000000ffff097224 */ /* 0x000fe200078e000c */
[----:B------:R-:W-:-:S07]  /*1230*/  MOV R14, 0x1250 ;  /* 0x00001250000e7802 */ /* 0x000fce0000000f00 */
[----:B------:R-:W-:Y:S05]  /*1240*/  CALL.REL.NOINC `($__internal_0_$__cuda_sm20_div_u64) ;  /* 0x0000000800f47944 */ /* 0x000fea0003c00000 */
.L_x_18:
[----:B------:R-:W-:Y:S05]  /*1250*/  BSYNC.RECONVERGENT B1 ;  /* 0x0000000000017941 */ /* 0x000fea0003800200 */
.L_x_16:
[----:B------:R-:W-:Y:S01]  /*1260*/  IADD3 R7, P0, PT, R10, R7, RZ ;  /* 0x000000070a077210 */ /* 0x000fe20007f1e0ff */
[----:B------:R-:W1:Y:S01]  /*1270*/  LDC R12, c[0x0][0x3b0] ;  /* 0x0000ec00ff0c7b82 */ /* 0x000e620000000800 */
[----:B------:R-:W-:Y:S02]  /*1280*/  BSSY.RECONVERGENT B1, `(.L_x_19) ;  /* 0x0000031000017945 */ /* 0x000fe40003800200 */
[C---:B------:R-:W-:Y:S01]  /*1290*/  LOP3.LUT R9, R7.reuse, 0x3, RZ, 0xc0, !PT ;  /* 0x0000000307097812 */ /* 0x040fe200078ec0ff */
[----:B------:R-:W-:Y:S01]  /*12a0*/  IMAD.X R10, RZ, RZ, R11, P0 ;  /* 0x000000ffff0a7224 */ /* 0x000fe200000e060b */
[----:B------:R-:W-:Y:S02]  /*12b0*/  ISETP.GE.U32.AND P0, PT, R7, 0x3, PT ;  /* 0x000000030700780c */ /* 0x000fe40003f06070 */
[----:B------:R-:W-:Y:S02]  /*12c0*/  ISETP.NE.U32.AND P1, PT, R9, 0x3, PT ;  /* 0x000000030900780c */ /* 0x000fe40003f25070 */
[----:B------:R-:W-:-:S02]  /*12d0*/  ISETP.GE.U32.AND.EX P0, PT, R10, RZ, PT, P0 ;  /* 0x000000ff0a00720c */ /* 0x000fc40003f06100 */
[----:B------:R-:W-:Y:S02]  /*12e0*/  ISETP.NE.AND.EX P1, PT, RZ, RZ, PT, P1 ;  /* 0x000000ffff00720c */ /* 0x000fe40003f25310 */
[----:B-1----:R-:W-:-:S11]  /*12f0*/  SHF.R.S32.HI R13, RZ, 0x1f, R12 ;  /* 0x0000001fff0d7819 */ /* 0x002fd6000001140c */
[----:B------:R-:W-:Y:S05]  /*1300*/  @!P1 BRA `(.L_x_20) ;  /* 0x0000000000a09947 */ /* 0x000fea0003800000 */
[----:B------:R-:W1:Y:S01]  /*1310*/  S2UR UR7, SR_CgaCtaId ;  /* 0x00000000000779c3 */ /* 0x000e620000008800 */
[----:B------:R-:W2:Y:S01]  /*1320*/  LDCU.64 UR12, c[0x0][0x3a8] ;  /* 0x00007500ff0c77ac */ /* 0x000ea20008000a00 */
[----:B------:R-:W-:Y:S01]  /*1330*/  IMAD.U32 R10, RZ, RZ, UR20 ;  /* 0x00000014ff0a7e24 */ /* 0x000fe2000f8e00ff */
[----:B------:R-:W-:Y:S01]  /*1340*/  SHF.L.U32 R15, R3, 0x2, RZ ;  /* 0x00000002030f7819 */ /* 0x000fe200000006ff */
[----:B------:R-:W-:Y:S01]  /*1350*/  VIADD R9, R7, 0x1 ;  /* 0x0000000107097836 */ /* 0x000fe20000000000 */
[----:B------:R-:W-:Y:S01]  /*1360*/  UMOV UR5, 0x400 ;  /* 0x0000040000057882 */ /* 0x000fe20000000000 */
[----:B------:R-:W-:Y:S01]  /*1370*/  IMAD.U32 R16, RZ, RZ, UR6 ;  /* 0x00000006ff107e24 */ /* 0x000fe2000f8e00ff */
[----:B------:R-:W-:Y:S01]  /*1380*/  UIADD3 UR5, UPT, UPT, UR5, 0x80, URZ ;  /* 0x0000008005057890 */ /* 0x000fe2000fffe0ff */
[----:B------:R-:W3:Y:S01]  /*1390*/  LDC R14, c[0x0][0x388] ;  /* 0x0000e200ff0e7b82 */ /* 0x000ee20000000800 */
[----:B------:R-:W-:Y:S01]  /*13a0*/  SHF.L.U64.HI R7, R3, 0x2, R6 ;  /* 0x0000000203077819 */ /* 0x000fe20000010206 */
[----:B------:R-:W-:Y:S01]  /*13b0*/  IMAD.U32 R11, RZ, RZ, UR21 ;  /* 0x00000015ff0b7e24 */ /* 0x000fe2000f8e00ff */
[----:B------:R-:W-:Y:S01]  /*13c0*/  LEA R15, P1, R10, R15, 0x2 ;  /* 0x0000000f0a0f7211 */ /* 0x000fe200078210ff */
[----:B------:R-:W-:Y:S01]  /*13d0*/  IMAD R11, R2, UR10, RZ ;  /* 0x0000000a020b7c24 */ /* 0x000fe2000f8e02ff */
[----:B------:R-:W-:-:S02]  /*13e0*/  LOP3.LUT R9, R9, 0x3, RZ, 0xc0, !PT ;  /* 0x0000000309097812 */ /* 0x000fc400078ec0ff */
[----:B------:R-:W-:Y:S01]  /*13f0*/  LEA.HI.X R16, R10, R7, R16, 0x2, P1 ;  /* 0x000000070a107211 */ /* 0x000fe200008f1410 */
[----:B------:R-:W-:Y:S01]  /*1400*/  IMAD R18, R11, UR9, RZ ;  /* 0x000000090b127c24 */ /* 0x000fe2000f8e02ff */
[----:B------:R-:W-:Y:S02]  /*1410*/  IADD3 R9, P3, PT, RZ, -R9, RZ ;  /* 0x80000009ff097210 */ /* 0x000fe40007f7e0ff */
[----:B--2---:R-:W-:-:S04]  /*1420*/  IADD3 R15, P1, P2, R15, UR12, R12 ;  /* 0x0000000c0f0f7c10 */ /* 0x004fc8000fa3e00c */
[----:B------:R-:W-:Y:S01]  /*1430*/  IADD3.X R16, PT, PT, R16, UR13, R13, P1, P2 ;  /* 0x0000000d10107c10 */ /* 0x000fe20008fe440d */
[----:B-1----:R-:W-:-:S06]  /*1440*/  ULEA UR5, UR7, UR5, 0x18 ;  /* 0x0000000507057291 */ /* 0x002fcc000f8ec0ff */
[----:B------:R-:W-:-:S04]  /*1450*/  VIADD R7, R12, UR5 ;  /* 0x000000050c077c36 */ /* 0x000fc80008000000 */
[----:B---3--:R-:W-:Y:S02]  /*1460*/  IMAD R10, R14, 0x200, R7 ;  /* 0x000002000e0a7824 */ /* 0x008fe400078e0207 */
[----:B------:R-:W-:Y:S02]  /*1470*/  IMAD.X R14, RZ, RZ, -0x1, P3 ;  /* 0xffffffffff0e7424 */ /* 0x000fe400018e06ff */
[----:B------:R-:W-:-:S07]  /*1480*/  IMAD R7, R3, 0x4, R10 ;  /* 0x0000000403077824 */ /* 0x000fce00078e020a */
.L_x_21:
[----:B------:R-:W-:Y:S01]  /*1490*/  IADD3 R9, P1, PT, R9, 0x1, RZ ;  /* 0x0000000109097810 */ /* 0x000fe20007f3e0ff */
[----:B------:R-:W-:Y:S01]  /*14a0*/  IMAD.MOV.U32 R10, RZ, RZ, R15 ;  /* 0x000000ffff0a7224 */ /* 0x000fe200078e000f */
[C---:B------:R-:W-:Y:S01]  /*14b0*/  IADD3 R3, P2, PT, R8.reuse, R3, RZ ;  /* 0x0000000308037210 */ /* 0x040fe20007f5e0ff */
[----:B------:R-:W-:Y:S01]  /*14c0*/  IMAD.MOV.U32 R11, RZ, RZ, R16 ;  /* 0x000000ffff0b7224 */ /* 0x000fe200078e0010 */
[----:B------:R-:W-:Y:S01]  /*14d0*/  LEA R15, P3, R8, R15, 0x2 ;  /* 0x0000000f080f7211 */ /* 0x000fe200078610ff */
[----:B------:R-:W-:Y:S01]  /*14e0*/  IMAD.X R14, RZ, RZ, R14, P1 ;  /* 0x000000ffff0e7224 */ /* 0x000fe200008e060e */
[----:B------:R-:W-:Y:S02]  /*14f0*/  ISETP.NE.U32.AND P1, PT, R9, RZ, PT ;  /* 0x000000ff0900720c */ /* 0x000fe40003f25070 */
[----:B------:R-:W-:Y:S01]  /*1500*/  @!PT LDS RZ, [RZ] ;  /* 0x00000000fffff984 */ /* 0x000fe20000000800 */
[----:B------:R-:W-:Y:S01]  /*1510*/  @!PT LDS RZ, [RZ] ;  /* 0x00000000fffff984 */ /* 0x000fe20000000800 */
[----:B------:R-:W-:Y:S01]  /*1520*/  @!PT LDS RZ, [RZ] ;  /* 0x00000000fffff984 */ /* 0x000fe20000000800 */
[----:B------:R1:W-:Y:S01]  /*1530*/  LDGSTS.E [R7+0x80], desc[UR22][R10.64] ;  /* 0x000800000a077fae */ /* 0x0003e2000b9a1016 */
[----:B------:R-:W-:Y:S02]  /*1540*/  IADD3.X R6, PT, PT, RZ, R6, RZ, P2, !PT ;  /* 0x00000006ff067210 */ /* 0x000fe400017fe4ff */
[----:B------:R-:W-:-:S02]  /*1550*/  ISETP.NE.AND.EX P1, PT, R14, RZ, PT, P1 ;  /* 0x000000ff0e00720c */ /* 0x000fc40003f25310 */
[----:B------:R-:W-:Y:S01]  /*1560*/  LEA.HI.X R16, R8, R16, RZ, 0x2, P3 ;  /* 0x0000001008107211 */ /* 0x000fe200018f14ff */
[----:B-1----:R-:W-:-:S10]  /*1570*/  IMAD R7, R18, 0x4, R7 ;  /* 0x0000000412077824 */ /* 0x002fd400078e0207 */
[----:B------:R-:W-:Y:S05]  /*1580*/  @P1 BRA `(.L_x_21) ;  /* 0xfffffffc00c01947 */ /* 0x000fea000383ffff */
.L_x_20:
[----:B------:R-:W-:Y:S05]  /*1590*/  BSYNC.RECONVERGENT B1 ;  /* 0x0000000000017941 */ /* 0x000fea0003800200 */
.L_x_19:
[----:B------:R-:W-:Y:S05]  /*15a0*/  @!P0 BRA `(.L_x_15) ;  /* 0x0000000000f88947 */ /* 0x000fea0003800000 */
[----:B------:R-:W1:Y:S01]  /*15b0*/  S2UR UR7, SR_CgaCtaId ;  /* 0x00000000000779c3 */ /* 0x000e620000008800 */
[----:B------:R-:W-:Y:S01]  /*15c0*/  UMOV UR5, 0x400 ;  /* 0x0000040000057882 */ /* 0x000fe20000000000 */
[----:B------:R-:W2:Y:S01]  /*15d0*/  LDCU.64 UR12, c[0x0][0x3a8] ;  /* 0x00007500ff0c77ac */ /* 0x000ea20008000a00 */
[C---:B------:R-:W-:Y:S01]  /*15e0*/  IADD3 R14, P0, PT, R3.reuse, UR20, RZ ;  /* 0x00000014030e7c10 */ /* 0x040fe2000ff1e0ff */
[C---:B------:R-:W-:Y:S01]  /*15f0*/  IMAD.SHL.U32 R9, R3.reuse, 0x4, RZ ;  /* 0x0000000403097824 */ /* 0x040fe200078e00ff */
[----:B------:R-:W-:Y:S01]  /*1600*/  UIADD3 UR5, UPT, UPT, UR5, 0x80, URZ ;  /* 0x0000008005057890 */ /* 0x000fe2000fffe0ff */
[----:B------:R-:W-:Y:S02]  /*1610*/  IMAD.U32 R10, RZ, RZ, UR20 ;  /* 0x00000014ff0a7e24 */ /* 0x000fe4000f8e00ff */
[----:B------:R-:W3:Y:S01]  /*1620*/  LDC R16, c[0x0][0x388] ;  /* 0x0000e200ff107b82 */ /* 0x000ee20000000800 */
[----:B------:R-:W-:Y:S01]  /*1630*/  IMAD.U32 R11, RZ, RZ, UR21 ;  /* 0x00000015ff0b7e24 */ /* 0x000fe2000f8e00ff */
[----:B------:R-:W-:Y:S01]  /*1640*/  SHF.L.U64.HI R11, R3, 0x2, R6 ;  /* 0x00000002030b7819 */ /* 0x000fe20000010206 */
[----:B------:R-:W-:Y:S01]  /*1650*/  IMAD.U32 R17, RZ, RZ, UR6 ;  /* 0x00000006ff117e24 */ /* 0x000fe2000f8e00ff */
[----:B------:R-:W-:Y:S01]  /*1660*/  LEA R9, P2, R10, R9, 0x2 ;  /* 0x000000090a097211 */ /* 0x000fe200078410ff */
[----:B------:R-:W-:-:S03]  /*1670*/  IMAD R21, R2, UR10, RZ ;  /* 0x0000000a02157c24 */ /* 0x000fc6000f8e02ff */
[----:B------:R-:W-:Y:S01]  /*1680*/  LEA.HI.X R10, R10, R11, R17, 0x2, P2 ;  /* 0x0000000b0a0a7211 */ /* 0x000fe200010f1411 */
[----:B------:R-:W-:Y:S01]  /*1690*/  IMAD R21, R21, UR9, RZ ;  /* 0x0000000915157c24 */ /* 0x000fe2000f8e02ff */
[----:B--2---:R-:W-:Y:S01]  /*16a0*/  IADD3 R7, P1, PT, R12, UR12, RZ ;  /* 0x0000000c0c077c10 */ /* 0x004fe2000ff3e0ff */
[----:B-1----:R-:W-:-:S03]  /*16b0*/  ULEA UR5, UR7, UR5, 0x18 ;  /* 0x0000000507057291 */ /* 0x002fc6000f8ec0ff */
[----:B------:R-:W-:Y:S02]  /*16c0*/  IADD3.X R11, PT, PT, R13, UR13, RZ, P1, !PT ;  /* 0x0000000d0d0b7c10 */ /* 0x000fe40008ffe4ff */
[----:B------:R-:W-:Y:S02]  /*16d0*/  SHF.R.U32.HI R13, RZ, 0x1e, R8 ;  /* 0x0000001eff0d7819 */ /* 0x000fe40000011608 */
[----:B------:R-:W-:Y:S01]  /*16e0*/  LEA R22, P1, R8, R9, 0x3 ;  /* 0x0000000908167211 */ /* 0x000fe200078218ff */
[----:B------:R-:W-:Y:S01]  /*16f0*/  VIADD R15, R12, UR5 ;  /* 0x000000050c0f7c36 */ /* 0x000fe20008000000 */
[----:B------:R-:W-:Y:S01]  /*1700*/  UMOV UR5, URZ ;  /* 0x000000ff00057c82 */ /* 0x000fe20008000000 */
[C---:B------:R-:W-:Y:S01]  /*1710*/  IMAD.SHL.U32 R12, R8.reuse, 0x4, RZ ;  /* 0x00000004080c7824 */ /* 0x040fe200078e00ff */
[----:B------:R-:W-:Y:S01]  /*1720*/  LEA.HI.X R28, R8, R10, RZ, 0x3, P1 ;  /* 0x0000000a081c7211 */ /* 0x000fe200008f1cff */
[----:B---3--:R-:W-:Y:S01]  /*1730*/  IMAD R16, R16, 0x200, R15 ;  /* 0x0000020010107824 */ /* 0x008fe200078e020f */
[----:B------:R-:W-:-:S02]  /*1740*/  IADD3.X R15, PT, PT, R6, UR6, RZ, P0, !PT ;  /* 0x00000006060f7c10 */ /* 0x000fc400087fe4ff */
[----:B------:R-:W-:Y:S01]  /*1750*/  IADD3 R20, P0, PT, R12, R9, RZ ;  /* 0x000000090c147210 */ /* 0x000fe20007f1e0ff */
[----:B------:R-:W-:Y:S01]  /*1760*/  IMAD R2, R3, 0x4, R16 ;  /* 0x0000000403027824 */ /* 0x000fe200078e0210 */
[C---:B------:R-:W-:Y:S01]  /*1770*/  SHF.L.U64.HI R15, R14.reuse, 0x2, R15 ;  /* 0x000000020e0f7819 */ /* 0x040fe2000001020f */
[----:B------:R-:W-:Y:S01]  /*1780*/  IMAD.SHL.U32 R14, R14, 0x4, RZ ;  /* 0x000000040e0e7824 */ /* 0x000fe200078e00ff */
[----:B------:R-:W-:Y:S01]  /*1790*/  IADD3.X R26, PT, PT, R13, R10, RZ, P0, !PT ;  /* 0x0000000a0d1a7210 */ /* 0x000fe200007fe4ff */
[----:B------:R-:W-:Y:S02]  /*17a0*/  IMAD R24, R21, 0x4, R2 ;  /* 0x0000000415187824 */ /* 0x000fe400078e0202 */
[----:B------:R-:W-:-:S04]  /*17b0*/  IMAD.WIDE.U32 R14, R8, 0xc, R14 ;  /* 0x0000000c080e7825 */ /* 0x000fc800078e000e */
[----:B------:R-:W-:Y:S02]  /*17c0*/  VIADD R23, R15, UR5 ;  /* 0x000000050f177c36 */ /* 0x000fe40008000000 */
[C-C-:B------:R-:W-:Y:S02]  /*17d0*/  IMAD R25, R21.reuse, 0x8, R2.reuse ;  /* 0x0000000815197824 */ /* 0x140fe400078e0202 */
[----:B------:R-:W-:-:S07]  /*17e0*/  IMAD R27, R21, 0xc, R2 ;  /* 0x0000000c151b7824 */ /* 0x000fce00078e0202 */
.L_x_22:
[----:B------:R-:W-:-:S05]  /*17f0*/  IADD3 R18, P0, PT, R7, R9, RZ ;  /* 0x0000000907127210 */ /* 0x000fca0007f1e0ff */
[----:B------:R-:W-:Y:S01]  /*1800*/  IMAD.X R19, R11, 0x1, R10, P0 ;  /* 0x000000010b137824 */ /* 0x000fe200000e060a */
[----:B------:R-:W-:-:S04]  /*1810*/  IADD3 R16, P0, PT, R7, R20, RZ ;  /* 0x0000001407107210 */ /* 0x000fc80007f1e0ff */
[----:B------:R-:W-:Y:S01]  /*1820*/  @!PT LDS RZ, [RZ] ;  /* 0x00000000fffff984 */ /* 0x000fe20000000800 */
[----:B------:R-:W-:Y:S01]  /*1830*/  @!PT LDS RZ, [RZ] ;  /* 0x00000000fffff984 */ /* 0x000fe20000000800 */
[----:B------:R-:W-:Y:S01]  /*1840*/  @!PT LDS RZ, [RZ] ;  /* 0x00000000fffff984 */ /* 0x000fe20000000800 */
[----:B------:R1:W-:Y:S01]  /*1850*/  LDGSTS.E [R2+0x80], desc[UR22][R18.64] ;  /* 0x0008000012027fae */ /* 0x0003e2000b9a1016 */
[----:B------:R-:W-:-:S05]  /*1860*/  IMAD.X R17, R11, 0x1, R26, P0 ;  /* 0x000000010b117824 */ /* 0x000fca00000e061a */
[----:B------:R2:W-:Y:S01]  /*1870*/  LDGSTS.E [R24+0x80], desc[UR22][R16.64] ;  /* 0x0008000010187fae */ /* 0x0005e2000b9a1016 */
[----:B-1----:R-:W-:Y:S01]  /*1880*/  IMAD R2, R21, 0x10, R2 ;  /* 0x0000001015027824 */ /* 0x002fe200078e0202 */
[----:B--2---:R-:W-:Y:S01]  /*1890*/  IADD3 R16, P0, PT, R7, R22, RZ ;  /* 0x0000001607107210 */ /* 0x004fe20007f1e0ff */
[----:B------:R-:W-:-:S04]  /*18a0*/  IMAD R24, R21, 0x10, R24 ;  /* 0x0000001015187824 */ /* 0x000fc800078e0218 */
[----:B------:R-:W-:Y:S01]  /*18b0*/  IMAD.X R17, R11, 0x1, R28, P0 ;  /* 0x000000010b117824 */ /* 0x000fe200000e061c */
[----:B------:R-:W-:Y:S02]  /*18c0*/  IADD3 R18, P0, PT, R7, R14, RZ ;  /* 0x0000000e07127210 */ /* 0x000fe40007f1e0ff */
[----:B------:R-:W-:Y:S02]  /*18d0*/  LEA R7, P1, R8, R7, 0x4 ;  /* 0x0000000708077211 */ /* 0x000fe400078220ff */
[----:B------:R1:W-:Y:S01]  /*18e0*/  LDGSTS.E [R25+0x80], desc[UR22][R16.64] ;  /* 0x0008000010197fae */ /* 0x0003e2000b9a1016 */
[----:B------:R-:W-:Y:S01]  /*18f0*/  IMAD.X R19, R11, 0x1, R23, P0 ;  /* 0x000000010b137824 */ /* 0x000fe200000e0617 */
[----:B------:R-:W-:Y:S02]  /*1900*/  IADD3 R3, P0, PT, R12, R3, RZ ;  /* 0x000000030c037210 */ /* 0x000fe40007f1e0ff */
[----:B------:R-:W-:Y:S02]  /*1910*/  LEA.HI.X R11, R8, R11, RZ, 0x4, P1 ;  /* 0x0000000b080b7211 */ /* 0x000fe400008f24ff */
[----:B------:R2:W-:Y:S01]  /*1920*/  LDGSTS.E [R27+0x80], desc[UR22][R18.64] ;  /* 0x00080000121b7fae */ /* 0x0005e2000b9a1016 */
[----:B------:R-:W-:Y:S01]  /*1930*/  IMAD.X R6, R13, 0x1, R6, P0 ;  /* 0x000000010d067824 */ /* 0x000fe200000e0606 */
[----:B------:R-:W-:-:S04]  /*1940*/  ISETP.GE.U32.AND P0, PT, R3, R4, PT ;  /* 0x000000040300720c */ /* 0x000fc80003f06070 */
[----:B------:R-:W-:Y:S02]  /*1950*/  ISETP.GE.U32.AND.EX P0, PT, R6, R5, PT, P0 ;  /* 0x000000050600720c */ /* 0x000fe40003f06100 */
[C---:B-1----:R-:W-:Y:S01]  /*1960*/  LEA R25, R21.reuse, R25, 0x4 ;  /* 0x0000001915197211 */ /* 0x042fe200078e20ff */
[----:B--2---:R-:W-:-:S10]  /*1970*/  IMAD R27, R21, 0x10, R27 ;  /* 0x00000010151b7824 */ /* 0x004fd400078e021b */
[----:B------:R-:W-:Y:S05]  /*1980*/  @!P0 BRA `(.L_x_22) ;  /* 0xfffffffc00988947 */ /* 0x000fea000383ffff */
.L_x_15:
[----:B------:R-:W-:Y:S05]  /*1990*/  BSYNC.RECONVERGENT B0 ;  /* 0x0000000000007941 */ /* 0x000fea0003800200 */
.L_x_14:
[----:B------:R-:W0:Y:S01]  /*19a0*/  LDGDEPBAR ;  /* 0x00000000000079af */ /* 0x000e220000000000 */
[----:B------:R-:W-:-:S04]  /*19b0*/  DEPBAR.LE SB0, 0x0 ;  /* 0x000080000000791a */ /* 0x000fc80000000000 */
[----:B------:R-:W-:Y:S06]  /*19c0*/  BAR.SYNC.DEFER_BLOCKING 0x0 ;  /* 0x0000000000007b1d */ /* 0x000fec0000010000 */
.L_x_4:
[----:B------:R-:W-:-:S13]  /*19d0*/  ISETP.NE.AND P0, PT, R0, UR19, PT ;  /* 0x0000001300007c0c */ /* 0x000fda000bf05270 */
[----:B------:R-:W-:Y:S05]  /*19e0*/  @!P0 BRA `(.L_x_23) ;  /* 0x0000000000888947 */ /* 0x000fea0003800000 */
[----:B------:R-:W1:Y:S02]  /*19f0*/  LDC R4, c[0x0][0x388] ;  /* 0x0000e200ff047b82 */ /* 0x000e640000000800 */
[----:B-1----:R-:W-:-:S13]  /*1a00*/  ISETP.GE.AND P0, PT, R4, 0x1, PT ;  /* 0x000000010400780c */ /* 0x002fda0003f06270 */
[----:B------:R-:W-:Y:S05]  /*1a10*/  @!P0 EXIT ;  /* 0x000000000000894d */ /* 0x000fea0003800000 */
[----:B------:R-:W1:Y:S01]  /*1a20*/  S2R R7, SR_CgaCtaId ;  /* 0x0000000000077919 */ /* 0x000e620000008800 */
[----:B------:R-:W2:Y:S01]  /*1a30*/  LDC R3, c[0x0][0x3b0] ;  /* 0x0000ec00ff037b82 */ /* 0x000ea20000000800 */
[----:B------:R-:W3:Y:S01]  /*1a40*/  LDCU UR7, c[0x0][0x3a0] ;  /* 0x00007400ff0777ac */ /* 0x000ee20008000800 */
[----:B------:R-:W-:Y:S01]  /*1a50*/  MOV R2, 0x400 ;  /* 0x0000040000027802 */ /* 0x000fe20000000f00 */
[----:B------:R-:W3:Y:S01]  /*1a60*/  S2R R5, SR_TID.X ;  /* 0x0000000000057919 */ /* 0x000ee20000002100 */
[----:B------:R-:W4:Y:S03]  /*1a70*/  LDCU.64 UR4, c[0x0][0x390] ;  /* 0x00007200ff0477ac */ /* 0x000f260008000a00 */
[----:B------:R-:W-:Y:S01]  /*1a80*/  VIADD R6, R2, 0x80 ;  /* 0x0000008002067836 */ /* 0x000fe20000000000 */
[----:B----4-:R-:W-:Y:S01]  /*1a90*/  ULEA UR4, UP0, UR20, UR4, 0x2 ;  /* 0x0000000414047291 */ /* 0x010fe2000f8010ff */
[----:B--2---:R-:W-:-:S02]  /*1aa0*/  IMAD R2, R4, 0x200, R3 ;  /* 0x0000020004027824 */ /* 0x004fc400078e0203 */
[----:B------:R-:W-:Y:S01]  /*1ab0*/  IMAD.MOV R4, RZ, RZ, -R4 ;  /* 0x000000ffff047224 */ /* 0x000fe200078e0a04 */
[----:B------:R-:W-:Y:S01]  /*1ac0*/  ULEA.HI.X UR5, UR20, UR5, UR6, 0x2, UP0 ;  /* 0x0000000514057291 */ /* 0x000fe200080f1406 */
[----:B-1----:R-:W-:Y:S02]  /*1ad0*/  LEA R6, R7, R6, 0x18 ;  /* 0x0000000607067211 */ /* 0x002fe400078ec0ff */
[C---:B---3--:R-:W-:Y:S01]  /*1ae0*/  LEA R3, R5.reuse, UR7, 0x2 ;  /* 0x0000000705037c11 */ /* 0x048fe2000f8e10ff */
[----:B------:R-:W-:-:S04]  /*1af0*/  IMAD R2, R5, 0x4, R2 ;  /* 0x0000000405027824 */ /* 0x000fc800078e0202 */
[----:B------:R-:W-:Y:S01]  /*1b00*/  IMAD.IADD R7, R6, 0x1, R3 ;  /* 0x0000000106077824 */ /* 0x000fe200078e0203 */
[----:B------:R-:W-:-:S07]  /*1b10*/  IADD3 R6, PT, PT, R2, 0x80, R6 ;  /* 0x0000008002067810 */ /* 0x000fce0007ffe006 */
.L_x_24:
[----:B------:R-:W-:Y:S01]  /*1b20*/  ISETP.GE.AND P0, PT, R5, R0, PT ;  /* 0x000000000500720c */ /* 0x000fe20003f06270 */
[----:B------:R-:W-:Y:S02]  /*1b30*/  IMAD.U32 R2, RZ, RZ, UR4 ;  /* 0x00000004ff027e24 */ /* 0x000fe4000f8e00ff */
[----:B------:R-:W-:Y:S02]  /*1b40*/  IMAD.U32 R3, RZ, RZ, UR5 ;  /* 0x00000005ff037e24 */ /* 0x000fe4000f8e00ff */
[----:B------:R-:W-:-:S08]  /*1b50*/  VIADD R4, R4, 0x1 ;  /* 0x0000000104047836 */ /* 0x000fd00000000000 */
[----:B------:R1:W-:Y:S01]  /*1b60*/  @!P0 LDS R8, [R7] ;  /* 0x0000000007088984 */ /* 0x0003e20000000800 */
[----:B------:R-:W-:-:S03]  /*1b70*/  @!P0 IMAD.WIDE R2, R5, 0x4, R2 ;  /* 0x0000000405028825 */ /* 0x000fc600078e0202 */
[----:B------:R2:W3:Y:S01]  /*1b80*/  @!P0 LDS R9, [R6] ;  /* 0x0000000006098984 */ /* 0x0004e20000000800 */
[----:B------:R-:W-:Y:S01]  /*1b90*/  VIADD R5, R5, 0x80 ;  /* 0x0000008005057836 */ /* 0x000fe20000000000 */
[----:B-1----:R-:W-:Y:S01]  /*1ba0*/  IADD3 R7, PT, PT, R7, 0x200, RZ ;  /* 0x0000020007077810 */ /* 0x002fe20007ffe0ff */
[----:B--2---:R-:W-:Y:S02]  /*1bb0*/  VIADD R6, R6, 0x200 ;  /* 0x0000020006067836 */ /* 0x004fe40000000000 */
[----:B---3--:R-:W-:-:S05]  /*1bc0*/  @!P0 FADD R9, R8, R9 ;  /* 0x0000000908098221 */ /* 0x008fca0000000000 */
[----:B------:R1:W-:Y:S01]  /*1bd0*/  @!P0 STG.E desc[UR22][R2.64], R9 ;  /* 0x0000000902008986 */ /* 0x0003e2000c101916 */
[----:B------:R-:W-:-:S13]  /*1be0*/  ISETP.NE.AND P0, PT, R4, RZ, PT ;  /* 0x000000ff0400720c */ /* 0x000fda0003f05270 */
[----:B-1----:R-:W-:Y:S05]  /*1bf0*/  @P0 BRA `(.L_x_24) ;  /* 0xfffffffc00c80947 */ /* 0x002fea000383ffff */
[----:B------:R-:W-:Y:S05]  /*1c00*/  EXIT ;  /* 0x000000000000794d */ /* 0x000fea0003800000 */
.L_x_23:
        /* <DEDUP_REMOVED lines=19> */
.L_x_25:
[----:B-1----:R-:W-:Y:S01]  /*1d40*/  LDS R7, [R6] ;  /* 0x0000000006077984 */ /* 0x002fe20000000800 */
[----:B------:R-:W-:Y:S01]  /*1d50*/  IADD3 R0, PT, PT, R0, 0x1, RZ ;  /* 0x0000000100007810 */ /* 0x000fe20007ffe0ff */
[----:B------:R-:W-:Y:S02]  /*1d60*/  IMAD.U32 R2, RZ, RZ, UR4 ;  /* 0x00000004ff027e24 */ /* 0x000fe4000f8e00ff */
[----:B------:R-:W1:Y:S01]  /*1d70*/  LDS R8, [R4] ;  /* 0x0000000004087984 */ /* 0x000e620000000800 */
[----:B------:R-:W-:Y:S01]  /*1d80*/  ISETP.NE.AND P0, PT, R0, RZ, PT ;  /* 0x000000ff0000720c */ /* 0x000fe20003f05270 */
[----:B------:R-:W-:Y:S02]  /*1d90*/  IMAD.U32 R3, RZ, RZ, UR5 ;  /* 0x00000005ff037e24 */ /* 0x000fe4000f8e00ff */
[----:B------:R-:W-:-:S04]  /*1da0*/  IMAD.WIDE R2, R5, 0x4, R2 ;  /* 0x0000000405027825 */ /* 0x000fc800078e0202 */
[----:B-1----:R-:W-:-:S05]  /*1db0*/  FADD R7, R7, R8 ;  /* 0x0000000807077221 */ /* 0x002fca0000000000 */
[----:B------:R1:W-:Y:S01]  /*1dc0*/  STG.E desc[UR22][R2.64], R7 ;  /* 0x0000000702007986 */ /* 0x0003e2000c101916 */
[----:B------:R-:W-:Y:S05]  /*1dd0*/  @!P0 EXIT ;  /* 0x000000000000894d */ /* 0x000fea0003800000 */
[----:B------:R-:W-:Y:S02]  /*1de0*/  VIADD R4, R4, 0x200 ;  /* 0x0000020004047836 */ /* 0x000fe40000000000 */
[----:B------:R-:W-:Y:S02]  /*1df0*/  VIADD R6, R6, 0x200 ;  /* 0x0000020006067836 */ /* 0x000fe40000000000 */
[----:B------:R-:W-:Y:S01]  /*1e00*/  VIADD R5, R5, 0x80 ;  /* 0x0000008005057836 */ /* 0x000fe20000000000 */
[----:B------:R-:W-:Y:S06]  /*1e10*/  BRA `(.L_x_25) ;  /* 0xfffffffc00c87947 */ /* 0x000fec000383ffff */
        .weak           $__internal_0_$__cuda_sm20_div_u64
        .type           $__internal_0_$__cuda_sm20_div_u64,@function
        .size           $__internal_0_$__cuda_sm20_div_u64,(.L_x_83 - $__internal_0_$__cuda_sm20_div_u64)
$__internal_0_$__cuda_sm20_div_u64:
[----:B------:R-:W-:Y:S02]  /*1e20*/  IMAD.MOV.U32 R16, RZ, RZ, R8 ;  /* 0x000000ffff107224 */ /* 0x000fe400078e0008 */
[----:B------:R-:W-:-:S04]  /*1e30*/  IMAD.U32 R17, RZ, RZ, UR4 ;  /* 0x00000004ff117e24 */ /* 0x000fc8000f8e00ff */
[----:B------:R-:W1:Y:S08]  /*1e40*/  I2F.U64.RP R16, R16 ;  /* 0x0000001000107312 */ /* 0x000e700000309000 */
[----:B-1----:R-:W1:Y:S02]  /*1e50*/  MUFU.RCP R10, R16 ;  /* 0x00000010000a7308 */ /* 0x002e640000001000 */
[----:B-1----:R-:W-:-:S06]  /*1e60*/  VIADD R10, R10, 0x1ffffffe ;  /* 0x1ffffffe0a0a7836 */ /* 0x002fcc0000000000 */
[----:B------:R-:W1:Y:S02]  /*1e70*/  F2I.U64.TRUNC R10, R10 ;  /* 0x0000000a000a7311 */ /* 0x000e64000020d800 */
[----:B-1----:R-:W-:-:S04]  /*1e80*/  IMAD.WIDE.U32 R12, R10, R8, RZ ;  /* 0x000000080a0c7225 */ /* 0x002fc800078e00ff */
[----:B------:R-:W-:Y:S01]  /*1e90*/  IMAD R13, R10, UR4, R13 ;  /* 0x000000040a0d7c24 */ /* 0x000fe2000f8e020d */
[----:B------:R-:W-:-:S03]  /*1ea0*/  IADD3 R19, P0, PT, RZ, -R12, RZ ;  /* 0x8000000cff137210 */ /* 0x000fc60007f1e0ff */
[----:B------:R-:W-:Y:S02]  /*1eb0*/  IMAD R13, R11, R8, R13 ;  /* 0x000000080b0d7224 */ /* 0x000fe400078e020d */
[----:B------:R-:W-:-:S04]  /*1ec0*/  IMAD.HI.U32 R12, R10, R19, RZ ;  /* 0x000000130a0c7227 */ /* 0x000fc800078e00ff */
[----:B------:R-:W-:Y:S02]  /*1ed0*/  IMAD.X R21, RZ, RZ, ~R13, P0 ;  /* 0x000000ffff157224 */ /* 0x000fe400000e0e0d */
[----:B------:R-:W-:Y:S02]  /*1ee0*/  IMAD.MOV.U32 R13, RZ, RZ, R10 ;  /* 0x000000ffff0d7224 */ /* 0x000fe400078e000a */
[-C--:B------:R-:W-:Y:S02]  /*1ef0*/  IMAD R17, R11, R21.reuse, RZ ;  /* 0x000000150b117224 */ /* 0x080fe400078e02ff */
[----:B------:R-:W-:-:S04]  /*1f00*/  IMAD.WIDE.U32 R12, P0, R10, R21, R12 ;  /* 0x000000150a0c7225 */ /* 0x000fc8000780000c */
[----:B------:R-:W-:-:S04]  /*1f10*/  IMAD.HI.U32 R21, R11, R21, RZ ;  /* 0x000000150b157227 */ /* 0x000fc800078e00ff */
[----:B------:R-:W-:-:S05]  /*1f20*/  IMAD.HI.U32 R12, P1, R11, R19, R12 ;  /* 0x000000130b0c7227 */ /* 0x000fca000782000c */
[----:B------:R-:W-:Y:S01]  /*1f30*/  IADD3 R13, P2, PT, R17, R12, RZ ;  /* 0x0000000c110d7210 */ /* 0x000fe20007f5e0ff */
[----:B------:R-:W-:-:S04]  /*1f40*/  IMAD.X R12, R21, 0x1, R11, P0 ;  /* 0x00000001150c7824 */ /* 0x000fc800000e060b */
[----:B------:R-:W-:Y:S01]  /*1f50*/  IMAD.WIDE.U32 R10, R13, R8, RZ ;  /* 0x000000080d0a7225 */ /* 0x000fe200078e00ff */
[----:B------:R-:W-:-:S03]  /*1f60*/  IADD3.X R17, PT, PT, RZ, RZ, R12, P2, P1 ;  /* 0x000000ffff117210 */ /* 0x000fc600017e240c */
[----:B------:R-:W-:Y:S01]  /*1f70*/  IMAD R11, R13, UR4, R11 ;  /* 0x000000040d0b7c24 */ /* 0x000fe2000f8e020b */
[----:B------:R-:W-:-:S03]  /*1f80*/  IADD3 R19, P0, PT, RZ, -R10, RZ ;  /* 0x8000000aff137210 */ /* 0x000fc60007f1e0ff */
[----:B------:R-:W-:Y:S02]  /*1f90*/  IMAD R11, R17, R8, R11 ;  /* 0x00000008110b7224 */ /* 0x000fe400078e020b */
[----:B------:R-:W-:-:S03]  /*1fa0*/  IMAD.HI.U32 R12, R13, R19, RZ ;  /* 0x000000130d0c7227 */ /* 0x000fc600078e00ff */
[----:B------:R-:W-:-:S05]  /*1fb0*/  IADD3.X R10, PT, PT, RZ, ~R11, RZ, P0, !PT ;  /* 0x8000000bff0a7210 */ /* 0x000fca00007fe4ff */
[----:B------:R-:W-:-:S04]  /*1fc0*/  IMAD.WIDE.U32 R12, P0, R13, R10, R12 ;  /* 0x0000000a0d0c7225 */ /* 0x000fc8000780000c */
[C---:B------:R-:W-:Y:S02]  /*1fd0*/  IMAD R11, R17.reuse, R10, RZ ;  /* 0x0000000a110b7224 */ /* 0x040fe400078e02ff */
[----:B------:R-:W-:-:S04]  /*1fe0*/  IMAD.HI.U32 R12, P1, R17, R19, R12 ;  /* 0x00000013110c7227 */ /* 0x000fc8000782000c */
[----:B------:R-:W-:Y:S01]  /*1ff0*/  IMAD.HI.U32 R10, R17, R10, RZ ;  /* 0x0000000a110a7227 */ /* 0x000fe200078e00ff */
[----:B------:R-:W-:-:S03]  /*2000*/  IADD3 R12, P2, PT, R11, R12, RZ ;  /* 0x0000000c0b0c7210 */ /* 0x000fc60007f5e0ff */
[----:B------:R-:W-:Y:S02]  /*2010*/  IMAD.X R17, R10, 0x1, R17, P0 ;  /* 0x000000010a117824 */ /* 0x000fe400000e0611 */
[----:B------:R-:W-:-:S03]  /*2020*/  IMAD.HI.U32 R10, R12, R9, RZ ;  /* 0x000000090c0a7227 */ /* 0x000fc600078e00ff */
[----:B------:R-:W-:Y:S01]  /*2030*/  IADD3.X R16, PT, PT, RZ, RZ, R17, P2, P1 ;  /* 0x000000ffff107210 */ /* 0x000fe200017e2411 */
[----:B------:R-:W-:Y:S02]  /*2040*/  IMAD.MOV.U32 R11, RZ, RZ, RZ ;  /* 0x000000ffff0b7224 */ /* 0x000fe400078e00ff */
[----:B------:R-:W-:-:S04]  /*2050*/  IMAD.WIDE.U32 R10, R12, R15, R10 ;  /* 0x0000000f0c0a7225 */ /* 0x000fc800078e000a */
[C---:B------:R-:W-:Y:S02]  /*2060*/  IMAD R13, R16.reuse, R15, RZ ;  /* 0x0000000f100d7224 */ /* 0x040fe400078e02ff */
[----:B------:R-:W-:-:S04]  /*2070*/  IMAD.HI.U32 R10, P0, R16, R9, R10 ;  /* 0x00000009100a7227 */ /* 0x000fc8000780000a */
[----:B------:R-:W-:Y:S01]  /*2080*/  IMAD.HI.U32 R12, R16, R15, RZ ;  /* 0x0000000f100c7227 */ /* 0x000fe200078e00ff */
[----:B------:R-:W-:-:S03]  /*2090*/  IADD3 R13, P1, PT, R13, R10, RZ ;  /* 0x0000000a0d0d7210 */ /* 0x000fc60007f3e0ff */
[----:B------:R-:W-:Y:S02]  /*20a0*/  IMAD.X R12, RZ, RZ, R12, P0 ;  /* 0x000000ffff0c7224 */ /* 0x000fe400000e060c */
[----:B------:R-:W-:-:S04]  /*20b0*/  IMAD.WIDE.U32 R10, R13, R8, RZ ;  /* 0x000000080d0a7225 */ /* 0x000fc800078e00ff */
[----:B------:R-:W-:Y:S01]  /*20c0*/  IMAD.X R17, RZ, RZ, R12, P1 ;  /* 0x000000ffff117224 */ /* 0x000fe200008e060c */
[----:B------:R-:W-:Y:S01]  /*20d0*/  IADD3 R19, P1, PT, -R10, R9, RZ ;  /* 0x000000090a137210 */ /* 0x000fe20007f3e1ff */
[----:B------:R-:W-:-:S03]  /*20e0*/  IMAD R11, R13, UR4, R11 ;  /* 0x000000040d0b7c24 */ /* 0x000fc6000f8e020b */
[-C--:B------:R-:W-:Y:S01]  /*20f0*/  ISETP.GE.U32.AND P0, PT, R19, R8.reuse, PT ;  /* 0x000000081300720c */ /* 0x080fe20003f06070 */
[----:B------:R-:W-:-:S04]  /*2100*/  IMAD R10, R17, R8, R11 ;  /* 0x00000008110a7224 */ /* 0x000fc800078e020b */
[----:B------:R-:W-:Y:S01]  /*2110*/  IMAD.X R16, R15, 0x1, ~R10, P1 ;  /* 0x000000010f107824 */ /* 0x000fe200008e0e0a */
[----:B------:R-:W-:Y:S01]  /*2120*/  IADD3 R10, P2, PT, R13, 0x1, RZ ;  /* 0x000000010d0a7810 */ /* 0x000fe20007f5e0ff */
[----:B------:R-:W-:Y:S01]  /*2130*/  IMAD.MOV.U32 R15, RZ, RZ, 0x0 ;  /* 0x00000000ff0f7424 */ /* 0x000fe200078e00ff */
[-C--:B------:R-:W-:Y:S02]  /*2140*/  IADD3 R9, P1, PT, -R8, R19.reuse, RZ ;  /* 0x0000001308097210 */ /* 0x080fe40007f3e1ff */
[C---:B------:R-:W-:Y:S01]  /*2150*/  ISETP.GE.U32.AND.EX P0, PT, R16.reuse, UR4, PT, P0 ;  /* 0x0000000410007c0c */ /* 0x040fe2000bf06100 */
[----:B------:R-:W-:Y:S01]  /*2160*/  IMAD.X R12, RZ, RZ, R17, P2 ;  /* 0x000000ffff0c7224 */ /* 0x000fe200010e0611 */
[----:B------:R-:W-:Y:S02]  /*2170*/  IADD3.X R11, PT, PT, R16, ~UR4, RZ, P1, !PT ;  /* 0x80000004100b7c10 */ /* 0x000fe40008ffe4ff */
[----:B------:R-:W-:Y:S02]  /*2180*/  SEL R9, R9, R19, P0 ;  /* 0x0000001309097207 */ /* 0x000fe40000000000 */
[----:B------:R-:W-:-:S02]  /*2190*/  SEL R13, R10, R13, P0 ;  /* 0x0000000d0a0d7207 */ /* 0x000fc40000000000 */
[----:B------:R-:W-:Y:S02]  /*21a0*/  SEL R11, R11, R16, P0 ;  /* 0x000000100b0b7207 */ /* 0x000fe40000000000 */
[----:B------:R-:W-:Y:S02]  /*21b0*/  SEL R12, R12, R17, P0 ;  /* 0x000000110c0c7207 */ /* 0x000fe40000000000 */
[----:B------:R-:W-:Y:S02]  /*21c0*/  ISETP.GE.U32.AND P0, PT, R9, R8, PT ;  /* 0x000000080900720c */ /* 0x000fe40003f06070 */
[----:B------:R-:W-:Y:S02]  /*21d0*/  IADD3 R10, P2, PT, R13, 0x1, RZ ;  /* 0x000000010d0a7810 */ /* 0x000fe40007f5e0ff */
[----:B------:R-:W-:Y:S02]  /*21e0*/  ISETP.GE.U32.AND.EX P0, PT, R11, UR4, PT, P0 ;  /* 0x000000040b007c0c */ /* 0x000fe4000bf06100 */
[----:B------:R-:W-:Y:S01]  /*21f0*/  ISETP.NE.U32.AND P1, PT, R8, RZ, PT ;  /* 0x000000ff0800720c */ /* 0x000fe20003f25070 */
[----:B------:R-:W-:Y:S01]  /*2200*/  IMAD.X R11, RZ, RZ, R12, P2 ;  /* 0x000000ffff0b7224 */ /* 0x000fe200010e060c */
[----:B------:R-:W-:-:S02]  /*2210*/  SEL R10, R10, R13, P0 ;  /* 0x0000000d0a0a7207 */ /* 0x000fc40000000000 */
[----:B------:R-:W-:Y:S02]  /*2220*/  ISETP.NE.AND.EX P1, PT, RZ, UR4, PT, P1 ;  /* 0x00000004ff007c0c */ /* 0x000fe4000bf25310 */
[----:B------:R-:W-:Y:S02]  /*2230*/  SEL R11, R11, R12, P0 ;  /* 0x0000000c0b0b7207 */ /* 0x000fe40000000000 */
[----:B------:R-:W-:Y:S02]  /*2240*/  SEL R10, R10, 0xffffffff, P1 ;  /* 0xffffffff0a0a7807 */ /* 0x000fe40000800000 */
[----:B------:R-:W-:Y:S01]  /*2250*/  SEL R11, R11, 0xffffffff, P1 ;  /* 0xffffffff0b0b7807 */ /* 0x000fe20000800000 */
[----:B------:R-:W-:Y:S06]  /*2260*/  RET.REL.NODEC R14 `(_ZN3cub18CUB_300001_SM_10006detail9transform16transform_kernelINS2_10policy_hubILb0EN4cuda3std3__45tupleIJN6thrust24THRUST_300001_SM_1000_NS6detail15normal_iteratorINSA_10device_ptrIfEEEESF_EEEE10policy1000ElNS7_4plusIfEESF_JPfSL_EEEvT0_iT1_T2_DpNS2_10kernel_argIT3_EE) ;  /* 0xffffffdc0e647950 */ /* 0x000fec0003c3ffff */
.L_x_26:
[----:B------:R-:W-:-:S00]  /*2270*/  BRA `(.L_x_26) ;  /* 0xfffffffc00fc7947 */ /* 0x000fc0000383ffff */
[----:B------:R-:W-:-:S00]  /*2280*/  NOP ;  /* 0x0000000000007918 */ /* 0x000fc00000000000 */
[----:B------:R-:W-:-:S00]  /*2290*/  NOP ;  /* 0x0000000000007918 */ /* 0x000fc00000000000 */
[----:B------:R-:W-:-:S00]  /*22a0*/  NOP ;  /* 0x0000000000007918 */ /* 0x000fc00000000000 */
[----:B------:R-:W-:-:S00]  /*22b0*/  NOP ;  /* 0x0000000000007918 */ /* 0x000fc00000000000 */
[----:B------:R-:W-:-:S00]  /*22c0*/  NOP ;  /* 0x0000000000007918 */ /* 0x000fc00000000000 */
[----:B------:R-:W-:-:S00]  /*22d0*/  NOP ;  /* 0x0000000000007918 */ /* 0x000fc00000000000 */
[----:B------:R-:W-:-:S00]  /*22e0*/  NOP ;  /* 0x0000000000007918 */ /* 0x000fc00000000000 */
[----:B------:R-:W-:-:S00]  /*22f0*/  NOP ;  /* 0x0000000000007918 */ /* 0x000fc00000000000 */
.L_x_83:


//--------------------- .text._ZN3cub18CUB_300001_SM_10006detail9transform16transform_kernelINS2_10policy_hubILb0EN4cuda3std3__45tupleIJN6thrust24THRUST_300001_SM_1000_NS6detail15normal_iteratorINSA_10device_ptrIfEEEESF_EEEE10policy1000EiNS7_4plusIfEESF_JPfSL_EEEvT0_iT1_T2_DpNS2_10kernel_argIT3_EE --------------------------
	.section	.text._ZN3cub18CUB_300001_SM_10006detail9transform16transform_kernelINS2_10policy_hubILb0EN4cuda3std3__45tupleIJN6thrust24THRUST_300001_SM_1000_NS6detail15normal_iteratorINSA_10device_ptrIfEEEESF_EEEE10policy1000EiNS7_4plusIfEESF_JPfSL_EEEvT0_iT1_T2_DpNS2_10kernel_argIT3_EE,"ax",@progbits
	.align	128
        .global         _ZN3cub18CUB_300001_SM_10006detail9transform16transform_kernelINS2_10policy_hubILb0EN4cuda3std3__45tupleIJN6thrust24THRUST_300001_SM_1000_NS6detail15normal_iteratorINSA_10device_ptrIfEEEESF_EEEE10policy1000EiNS7_4plusIfEESF_JPfSL_EEEvT0_iT1_T2_DpNS2_10kernel_argIT3_EE
        .type           _ZN3cub18CUB_300001_SM_10006detail9transform16transform_kernelINS2_10policy_hubILb0EN4cuda3std3__45tupleIJN6thrust24THRUST_300001_SM_1000_NS6detail15normal_iteratorINSA_10device_ptrIfEEEESF_EEEE10policy1000EiNS7_4plusIfEESF_JPfSL_EEEvT0_iT1_T2_DpNS2_10kernel_argIT3_EE,@function
        .size           _ZN3cub18CUB_300001_SM_10006detail9transform16transform_kernelINS2_10policy_hubILb0EN4cuda3std3__45tupleIJN6thrust24THRUST_300001_SM_1000_NS6detail15normal_iteratorINSA_10device_ptrIfEEEESF_EEEE10policy1000EiNS7_4plusIfEESF_JPfSL_EEEvT0_iT1_T2_DpNS2_10kernel_argIT3_EE,(.L_x_84 - _ZN3cub18CUB_300001_SM_10006detail9transform16transform_kernelINS2_10policy_hubILb0EN4cuda3std3__45tupleIJN6thrust24THRUST_300001_SM_1000_NS6detail15normal_iteratorINSA_10device_ptrIfEEEESF_EEEE10policy1000EiNS7_4plusIfEESF_JPfSL_EEEvT0_iT1_T2_DpNS2_10kernel_argIT3_EE)
        .other          _ZN3cub18CUB_300001_SM_10006detail9transform16transform_kernelINS2_10policy_hubILb0EN4cuda3std3__45tupleIJN6thrust24THRUST_300001_SM_1000_NS6detail15normal_iteratorINSA_10device_ptrIfEEEESF_EEEE10policy1000EiNS7_4plusIfEESF_JPfSL_EEEvT0_iT1_T2_DpNS2_10kernel_argIT3_EE,@"STO_CUDA_ENTRY STV_DEFAULT"
_ZN3cub18CUB_300001_SM_10006detail9transform16transform_kernelINS2_10policy_hubILb0EN4cuda3std3__45tupleIJN6thrust24THRUST_300001_SM_1000_NS6detail15normal_iteratorINSA_10device_ptrIfEEEESF_EEEE10policy1000EiNS7_4plusIfEESF_JPfSL_EEEvT0_iT1_T2_DpNS2_10kernel_argIT3_EE:
.text._ZN3cub18CUB_300001_SM_10006detail9transform16transform_kernelINS2_10policy_hubILb0EN4cuda3std3__45tupleIJN6thrust24THRUST_300001_SM_1000_NS6detail15normal_iteratorINSA_10device_ptrIfEEEESF_EEEE10policy1000EiNS7_4plusIfEESF_JPfSL_EEEvT0_iT1_T2_DpNS2_10kernel_argIT3_EE:
[----:B------:R-:W-:Y:S08]  /*0000*/  LDC R1, c[0x0][0x37c] ;  /* 0x0000df00ff017b82 */ /* 0x000ff00000000800 */
[----:B------:R-:W1:Y:S01]  /*0010*/  S2UR UR5, SR_CTAID.X ;  /* 0x00000000000579c3 */ /* 0x000e620000002500 */
[----:B------:R-:W2:Y:S01]  /*0020*/  LDCU UR7, c[0x0][0x370] ;  /* 0x00006e00ff0777ac */ /* 0x000ea20008000800 */
[----:B------:R-:W3:Y:S01]  /*0030*/  LDCU.64 UR16, c[0x0][0x380] ;  /* 0x00007000ff1077ac */ /* 0x000ee20008000a00 */
[----:B------:R-:W4:Y:S01]  /*0040*/  LDCU.64 UR20, c[0x0][0x358] ;  /* 0x00006b00ff1477ac */ /* 0x000f220008000a00 */
[----:B---3--:R-:W-:-:S02]  /*0050*/  USHF.L.U32 UR24, UR17, 0x7, URZ ;  /* 0x0000000711187899 */ /* 0x008fc400080006ff */
[----:B-1----:R-:W-:Y:S02]  /*0060*/  UIADD3 UR4, UPT, UPT, UR5, 0x2, URZ ;  /* 0x0000000205047890 */ /* 0x002fe4000fffe0ff */
[----:B------:R-:W-:Y:S02]  /*0070*/  UIMAD UR22, UR24, UR5, URZ ;  /* 0x00000005181672a4 */ /* 0x000fe4000f8e02ff */
[----:B--2---:R-:W-:Y:S02]  /*0080*/  UISETP.GE.U32.AND UP0, UPT, UR4, UR7, UPT ;  /* 0x000000070400728c */ /* 0x004fe4000bf06070 */
[----:B------:R-:W-:Y:S02]  /*0090*/  UIADD3 UR6, UPT, UPT, -UR22, UR16, URZ ;  /* 0x0000001016067290 */ /* 0x000fe4000fffe1ff */
[----:B------:R-:W-:Y:S02]  /*00a0*/  UISETP.EQ.OR UP0, UPT, UR5, URZ, UP0 ;  /* 0x000000ff0500728c */ /* 0x000fe40008702670 */
[----:B------:R-:W-:-:S04]  /*00b0*/  UISETP.LT.AND UP1, UPT, UR24, UR6, UPT ;  /* 0x000000061800728c */ /* 0x000fc8000bf21270 */
[----:B------:R-:W-:-:S03]  /*00c0*/  USEL UR23, UR24, UR6, UP1 ;  /* 0x0000000618177287 */ /* 0x000fc60008800000 */
[----:B----4-:R-:W-:Y:S09]  /*00d0*/  BRA.U UP0, `(.L_x_27) ;  /* 0x0000000100dc7547 */ /* 0x010ff2000b800000 */
        /* <DEDUP_REMOVED lines=20> */
[----:B------:R-:W-:Y:S02]  /*0220*/  ULOP3.LUT UR13, UR13, 0xfffffff0, URZ, 0xc0, !UPT ;  /* 0xfffffff00d0d7892 */ /* 0x000fe4000f8ec0ff */
[----:B------:R-:W-:Y:S02]  /*0230*/  ULOP3.LUT UR12, UR12, 0xfffffff0, URZ, 0xc0, !UPT ;  /* 0xfffffff00c0c7892 */ /* 0x000fe4000f8ec0ff */
[----:B------:R-:W-:Y:S02]  /*0240*/  ULEA UR14, UR16, UR14, 0x18 ;  /* 0x0000000e100e7291 */ /* 0x000fe4000f8ec0ff */
[----:B------:R-:W-:Y:S01]  /*0250*/  USHF.R.U32.HI UR7, URZ, 0x4, UR13 ;  /* 0x00000004ff077899 */ /* 0x000fe2000801160d */
        /* <DEDUP_REMOVED lines=8> */
[----:B------:R-:W-:-:S02]  /*02e0*/  UIADD3 UR13, UPT, UPT, UR13, UR12, URZ ;  /* 0x0000000c0d0d7290 */ /* 0x000fc4000fffe0ff */
[----:B------:R-:W-:Y:S02]  /*02f0*/  ULEA UR16, UR17, UR14, 0x9 ;  /* 0x0000000e11107291 */ /* 0x000fe4000f8e48ff */
[----:B------:R-:W-:Y:S02]  /*0300*/  USHF.R.U32.HI UR12, URZ, 0x4, UR12 ;  /* 0x00000004ff0c7899 */ /* 0x000fe4000801160c */
[----:B----4-:R-:W-:Y:S01]  /*0310*/  UIMAD.WIDE UR4, UR22, 0x4, UR4 ;  /* 0x00000004160478a5 */ /* 0x010fe2000f8e0204 */
[----:B------:R-:W-:Y:S01]  /*0320*/  IMAD.U32 R0, RZ, RZ, UR13 ;  /* 0x0000000dff007e24 */ /* 0x000fe2000f8e00ff */
[----:B------:R-:W-:Y:S02]  /*0330*/  UPRMT UR7, UR7, 0x5410, URZ ;  /* 0x0000541007077896 */ /* 0x000fe400080000ff */
[----:B--2---:R-:W-:Y:S02]  /*0340*/  UIMAD.WIDE UR8, UR22, 0x4, UR8 ;  /* 0x00000004160878a5 */ /* 0x004fe4000f8e0208 */
[----:B------:R-:W-:-:S02]  /*0350*/  UIADD3 UR18, UPT, UPT, UR16, 0x80, URZ ;  /* 0x0000008010127890 */ /* 0x000fc4000fffe0ff */
[----:B------:R-:W-:Y:S01]  /*0360*/  UPRMT UR12, UR12, 0x5410, URZ ;  /* 0x000054100c0c7896 */ /* 0x000fe200080000ff */
[----:B------:R-:W-:Y:S02]  /*0370*/  UMOV UR19, UR15 ;  /* 0x0000000f00137c82 */ /* 0x000fe40008000000 */
[----:B---3--:R1:W-:Y:S06]  /*0380*/  UBLKCP.S.G [UR14], [UR4], UR7 ;  /* 0x0000000e040073ba */ /* 0x0083ec0008000207 */
[----:B------:R1:W-:Y:S01]  /*0390*/  UBLKCP.S.G [UR18], [UR8], UR12 ;  /* 0x00000012080073ba */ /* 0x0003e2000800020c */
[----:B------:R1:W-:Y:S01]  /*03a0*/  SYNCS.ARRIVE.TRANS64 RZ, [UR15], R0 ;  /* 0x00000000ffff79a7 */ /* 0x0003e2000800000f */
[----:B------:R-:W-:Y:S01]  /*03b0*/  NOP ;  /* 0x0000000000007918 */ /* 0x000fe20000000000 */
.L_x_29:
[----:B-1----:R-:W-:Y:S05]  /*03c0*/  BSYNC.RECONVERGENT B0 ;  /* 0x0000000000007941 */ /* 0x002fea0003800200 */
.L_x_28:
[----:B------:R-:W1:Y:S08]  /*03d0*/  S2UR UR5, SR_CgaCtaId ;  /* 0x00000000000579c3 */ /* 0x000e700000008800 */
[----:B------:R-:W-:Y:S01]  /*03e0*/  BAR.SYNC.DEFER_BLOCKING 0x0 ;  /* 0x0000000000007b1d */ /* 0x000fe20000010000 */
[----:B------:R-:W-:-:S05]  /*03f0*/  SHF.L.U32 R0, RZ, 0x1f, RZ ;  /* 0x0000001fff007819 */ /* 0x000fca00000006ff */
[----:B------:R-:W-:Y:S02]  /*0400*/  UMOV UR4, 0x400 ;  /* 0x0000040000047882 */ /* 0x000fe40000000000 */
[----:B-1----:R-:W-:-:S12]  /*0410*/  ULEA UR4, UR5, UR4, 0x18 ;  /* 0x0000000405047291 */ /* 0x002fd8000f8ec0ff */
.L_x_30:
[----:B------:R-:W1:Y:S02]  /*0420*/  SYNCS.PHASECHK.TRANS64.TRYWAIT P0, [UR4], R0 ;  /* 0x00000000ff0075a7 */ /* 0x000e640008001104 */
[----:B-1----:R-:W-:Y:S05]  /*0430*/  @!P0 BRA `(.L_x_30) ;  /* 0xfffffffc00f88947 */ /* 0x002fea000383ffff */
[----:B------:R-:W-:Y:S05]  /*0440*/  BRA `(.L_x_31) ;  /* 0x0000001400687947 */ /* 0x000fea0003800000 */
.L_x_27:
[----:B------:R-:W1:Y:S01]  /*0450*/  S2R R2, SR_TID.Y ;  /* 0x0000000000027919 */ /* 0x000e620000002200 */
[----:B------:R-:W2:Y:S01]  /*0460*/  LDCU UR10, c[0x0][0x360] ;  /* 0x00006c00ff0a77ac */ /* 0x000ea20008000800 */
[----:B------:R-:W-:Y:S01]  /*0470*/  BSSY.RECONVERGENT B0, `(.L_x_32) ;  /* 0x00000b1000007945 */ /* 0x000fe20003800200 */
[----:B------:R-:W1:Y:S01]  /*0480*/  S2R R3, SR_TID.Z ;  /* 0x0000000000037919 */ /* 0x000e620000002300 */
[----:B------:R-:W2:Y:S01]  /*0490*/  LDCU UR11, c[0x0][0x364] ;  /* 0x00006c80ff0b77ac */ /* 0x000ea20008000800 */
[----:B------:R-:W3:Y:S01]  /*04a0*/  LDC R0, c[0x0][0x368] ;  /* 0x0000da00ff007b82 */ /* 0x000ee20000000800 */
[----:B------:R-:W4:Y:S01]  /*04b0*/  S2R R5, SR_TID.X ;  /* 0x0000000000057919 */ /* 0x000f220000002100 */
[----:B------:R-:W-:Y:S02]  /*04c0*/  USHF.L.U32 UR4, UR23, 0x2, URZ ;  /* 0x0000000217047899 */ /* 0x000fe400080006ff */
[----:B------:R-:W-:Y:S02]  /*04d0*/  USHF.R.S32.HI UR12, URZ, 0x1f, UR22 ;  /* 0x0000001fff0c7899 */ /* 0x000fe40008011416 */
[----:B------:R-:W-:-:S04]  /*04e0*/  USHF.R.S32.HI UR5, URZ, 0x1f, UR4 ;  /* 0x0000001fff057899 */ /* 0x000fc80008011404 */
[----:B------:R-:W-:Y:S02]  /*04f0*/  USHF.R.U32.HI UR13, URZ, 0x2, UR5 ;  /* 0x00000002ff0d7899 */ /* 0x000fe40008011605 */
[----:B------:R-:W-:Y:S02]  /*0500*/  USHF.R.U64 UR7, UR4, 0x2, UR5 ;  /* 0x0000000204077899 */ /* 0x000fe40008001205 */
[----:B--2---:R-:W-:Y:S02]  /*0510*/  UIMAD UR4, UR10, UR11, URZ ;  /* 0x0000000b0a0472a4 */ /* 0x004fe4000f8e02ff */
[----:B-1----:R-:W-:Y:S02]  /*0520*/  IMAD R2, R3, UR11, R2 ;  /* 0x0000000b03027c24 */ /* 0x002fe4000f8e0202 */
[----:B------:R-:W-:Y:S02]  /*0530*/  IMAD.U32 R3, RZ, RZ, UR13 ;  /* 0x0000000dff037e24 */ /* 0x000fe4000f8e00ff */
[----:B----4-:R-:W-:-:S02]  /*0540*/  IMAD R2, R2, UR10, R5 ;  /* 0x0000000a02027c24 */ /* 0x010fc4000f8e0205 */
[----:B---3--:R-:W-:Y:S01]  /*0550*/  IMAD R5, R0, UR4, RZ ;  /* 0x0000000400057c24 */ /* 0x008fe2000f8e02ff */
[----:B------:R-:W-:Y:S02]  /*0560*/  UMOV UR4, URZ ;  /* 0x000000ff00047c82 */ /* 0x000fe40008000000 */
[----:B------:R-:W-:-:S04]  /*0570*/  ISETP.LT.U32.AND P0, PT, R2, UR7, PT ;  /* 0x0000000702007c0c */ /* 0x000fc8000bf01070 */
[----:B------:R-:W-:Y:S01]  /*0580*/  ISETP.GT.U32.AND.EX P0, PT, R3, RZ, PT, P0 ;  /* 0x000000ff0300720c */ /* 0x000fe20003f04100 */
[----:B------:R-:W-:-:S12]  /*0590*/  IMAD.MOV.U32 R3, RZ, RZ, RZ ;  /* 0x000000ffff037224 */ /* 0x000fd800078e00ff */
[----:B------:R-:W-:Y:S05]  /*05a0*/  @!P0 BRA `(.L_x_33) ;  /* 0x0000000800748947 */ /* 0x000fea0003800000 */
[----:B------:R-:W-:Y:S01]  /*05b0*/  IMAD.IADD R7, R5, 0x1, R2 ;  /* 0x0000000105077824 */ /* 0x000fe200078e0202 */
[----:B------:R-:W-:Y:S01]  /*05c0*/  MOV R6, UR7 ;  /* 0x0000000700067c02 */ /* 0x000fe20008000f00 */
[----:B------:R-:W-:Y:S01]  /*05d0*/  IMAD.U32 R4, RZ, RZ, UR13 ;  /* 0x0000000dff047e24 */ /* 0x000fe2000f8e00ff */
[----:B------:R-:W-:Y:S01]  /*05e0*/  BSSY.RECONVERGENT B1, `(.L_x_34) ;  /* 0x0000029000017945 */ /* 0x000fe20003800200 */
[----:B------:R-:W-:Y:S01]  /*05f0*/  IMAD.U32 R8, RZ, RZ, UR13 ;  /* 0x0000000dff087e24 */ /* 0x000fe2000f8e00ff */
[C---:B------:R-:W-:Y:S01]  /*0600*/  ISETP.LT.U32.AND P1, PT, R7.reuse, UR7, PT ;  /* 0x0000000707007c0c */ /* 0x040fe2000bf21070 */
[----:B------:R-:W-:Y:S01]  /*0610*/  IMAD.MOV.U32 R9, RZ, RZ, -0x1 ;  /* 0xffffffffff097424 */ /* 0x000fe200078e00ff */
[----:B------:R-:W-:Y:S02]  /*0620*/  ISETP.LT.U32.AND P0, PT, R7, UR7, PT ;  /* 0x0000000707007c0c */ /* 0x000fe4000bf01070 */
[----:B------:R-:W-:Y:S02]  /*0630*/  ISETP.GT.U32.AND.EX P1, PT, R4, RZ, PT, P1 ;  /* 0x000000ff0400720c */ /* 0x000fe40003f24110 */
[----:B------:R-:W-:Y:S01]  /*0640*/  ISETP.GT.U32.AND.EX P0, PT, R8, RZ, PT, P0 ;  /* 0x000000ff0800720c */ /* 0x000fe20003f04100 */
[----:B------:R-:W-:Y:S01]  /*0650*/  IMAD.U32 R8, RZ, RZ, UR13 ;  /* 0x0000000dff087e24 */ /* 0x000fe2000f8e00ff */
[----:B------:R-:W-:-:S02]  /*0660*/  SEL R6, R6, R7, P1 ;  /* 0x0000000706067207 */ /* 0x000fc40000800000 */
[----:B------:R-:W-:Y:S02]  /*0670*/  SEL R4, RZ, 0x1, !P0 ;  /* 0x00000001ff047807 */ /* 0x000fe40004000000 */
        /* <DEDUP_REMOVED lines=13> */
[----:B------:R-:W-:-:S04]  /*0750*/  IMAD.HI.U32 R7, R7, R9, R6 ;  /* 0x0000000907077227 */ /* 0x000fc800078e0006 */
[----:B------:R-:W-:Y:S02]  /*0760*/  IMAD.MOV.U32 R9, RZ, RZ, RZ ;  /* 0x000000ffff097224 */ /* 0x000fe400078e00ff */
[----:B------:R-:W-:-:S04]  /*0770*/  IMAD.HI.U32 R7, R7, R12, RZ ;  /* 0x0000000c07077227 */ /* 0x000fc800078e00ff */
[----:B------:R-:W-:-:S04]  /*0780*/  IMAD.MOV R10, RZ, RZ, -R7 ;  /* 0x000000ffff0a7224 */ /* 0x000fc800078e0a07 */
[----:B------:R-:W-:-:S05]  /*0790*/  IMAD R10, R5, R10, R12 ;  /* 0x0000000a050a7224 */ /* 0x000fca00078e020c */
[----:B------:R-:W-:-:S13]  /*07a0*/  ISETP.GE.U32.AND P0, PT, R10, R5, PT ;  /* 0x000000050a00720c */ /* 0x000fda0003f06070 */
[----:B------:R-:W-:Y:S01]  /*07b0*/  @P0 IADD3 R10, PT, PT, -R5, R10, RZ ;  /* 0x0000000a050a0210 */ /* 0x000fe20007ffe1ff */
[----:B------:R-:W-:-:S03]  /*07c0*/  @P0 VIADD R7, R7, 0x1 ;  /* 0x0000000107070836 */ /* 0x000fc60000000000 */
[----:B------:R-:W-:-:S13]  /*07d0*/  ISETP.GE.U32.AND P1, PT, R10, R5, PT ;  /* 0x000000050a00720c */ /* 0x000fda0003f26070 */
[----:B------:R-:W-:Y:S01]  /*07e0*/  @P1 VIADD R7, R7, 0x1 ;  /* 0x0000000107071836 */ /* 0x000fe20000000000 */
[----:B------:R-:W-:-:S05]  /*07f0*/  @!P2 LOP3.LUT R7, RZ, R5, RZ, 0x33, !PT ;  /* 0x00000005ff07a212 */ /* 0x000fca00078e33ff */
[----:B------:R-:W-:Y:S01]  /*0800*/  IMAD.MOV.U32 R8, RZ, RZ, R7 ;  /* 0x000000ffff087224 */ /* 0x000fe200078e0007 */
[----:B------:R-:W-:Y:S06]  /*0810*/  BRA `(.L_x_36) ;  /* 0x0000000000147947 */ /* 0x000fec0003800000 */
.L_x_35:
[----:B------:R-:W-:Y:S01]  /*0820*/  IMAD.MOV.U32 R9, RZ, RZ, R12 ;  /* 0x000000ffff097224 */ /* 0x000fe200078e000c */
[----:B------:R-:W-:-:S07]  /*0830*/  MOV R8, 0x850 ;  /* 0x0000085000087802 */ /* 0x000fce0000000f00 */
[----:B------:R-:W-:Y:S05]  /*0840*/  CALL.REL.NOINC `($__internal_1_$__cuda_sm20_div_u64) ;  /* 0x0000001400747944 */ /* 0x000fea0003c00000 */
[----:B------:R-:W-:Y:S01]  /*0850*/  IMAD.MOV.U32 R8, RZ, RZ, R6 ;  /* 0x000000ffff087224 */ /* 0x000fe200078e0006 */
[----:B------:R-:W-:-:S07]  /*0860*/  MOV R9, R7 ;  /* 0x0000000700097202 */ /* 0x000fce0000000f00 */
.L_x_36:
[----:B------:R-:W-:Y:S05]  /*0870*/  BSYNC.RECONVERGENT B1 ;  /* 0x0000000000017941 */ /* 0x000fea0003800200 */
.L_x_34:
[----:B------:R-:W-:Y:S01]  /*0880*/  IADD3 R12, P0, PT, R8, R4, RZ ;  /* 0x00000004080c7210 */ /* 0x000fe20007f1e0ff */
[----:B------:R-:W1:Y:S01]  /*0890*/  LDC R6, c[0x0][0x3a0] ;  /* 0x0000e800ff067b82 */ /* 0x000e620000000800 */
[----:B------:R-:W-:Y:S01]  /*08a0*/  BSSY.RECONVERGENT B1, `(.L_x_37) ;  /* 0x0000030000017945 */ /* 0x000fe20003800200 */
[----:B------:R-:W-:Y:S01]  /*08b0*/  IMAD.MOV.U32 R27, RZ, RZ, R2 ;  /* 0x000000ffff1b7224 */ /* 0x000fe200078e0002 */
[C---:B------:R-:W-:Y:S01]  /*08c0*/  LOP3.LUT R4, R12.reuse, 0x3, RZ, 0xc0, !PT ;  /* 0x000000030c047812 */ /* 0x040fe200078ec0ff */
[----:B------:R-:W-:Y:S01]  /*08d0*/  IMAD.X R8, RZ, RZ, R9, P0 ;  /* 0x000000ffff087224 */ /* 0x000fe200000e0609 */
[----:B------:R-:W-:Y:S02]  /*08e0*/  ISETP.GE.U32.AND P0, PT, R12, 0x3, PT ;  /* 0x000000030c00780c */ /* 0x000fe40003f06070 */
[----:B------:R-:W-:Y:S01]  /*08f0*/  ISETP.NE.U32.AND P1, PT, R4, 0x3, PT ;  /* 0x000000030400780c */ /* 0x000fe20003f25070 */
[----:B------:R-:W-:Y:S01]  /*0900*/  IMAD.MOV.U32 R4, RZ, RZ, R3 ;  /* 0x000000ffff047224 */ /* 0x000fe200078e0003 */
[----:B------:R-:W-:-:S02]  /*0910*/  ISETP.GE.U32.AND.EX P0, PT, R8, RZ, PT, P0 ;  /* 0x000000ff0800720c */ /* 0x000fc40003f06100 */
[----:B------:R-:W-:Y:S02]  /*0920*/  ISETP.NE.AND.EX P1, PT, RZ, RZ, PT, P1 ;  /* 0x000000ffff00720c */ /* 0x000fe40003f25310 */
[----:B-1----:R-:W-:-:S11]  /*0930*/  SHF.R.S32.HI R11, RZ, 0x1f, R6 ;  /* 0x0000001fff0b7819 */ /* 0x002fd60000011406 */
[----:B------:R-:W-:Y:S05]  /*0940*/  @!P1 BRA `(.L_x_38) ;  /* 0x0000000000949947 */ /* 0x000fea0003800000 */
[----:B------:R-:W1:Y:S01]  /*0950*/  S2UR UR8, SR_CgaCtaId ;  /* 0x00000000000879c3 */ /* 0x000e620000008800 */
[----:B------:R-:W2:Y:S01]  /*0960*/  LDCU.64 UR14, c[0x0][0x398] ;  /* 0x00007300ff0e77ac */ /* 0x000ea20008000a00 */
[----:B------:R-:W-:Y:S02]  /*0970*/  VIADD R12, R12, 0x1 ;  /* 0x000000010c0c7836 */ /* 0x000fe40000000000 */
[----:B------:R-:W-:Y:S01]  /*0980*/  IMAD R8, R0, UR11, RZ ;  /* 0x0000000b00087c24 */ /* 0x000fe2000f8e02ff */
[----:B------:R-:W-:Y:S01]  /*0990*/  USHF.L.U32 UR5, UR22, 0x2, URZ ;  /* 0x0000000216057899 */ /* 0x000fe200080006ff */
[----:B------:R-:W-:Y:S01]  /*09a0*/  IMAD.MOV.U32 R27, RZ, RZ, R2 ;  /* 0x000000ffff1b7224 */ /* 0x000fe200078e0002 */
[----:B------:R-:W-:Y:S01]  /*09b0*/  USHF.L.U64.HI UR9, UR22, 0x2, UR12 ;  /* 0x0000000216097899 */ /* 0x000fe2000801020c */
[----:B------:R-:W-:Y:S01]  /*09c0*/  LOP3.LUT R12, R12, 0x3, RZ, 0xc0, !PT ;  /* 0x000000030c0c7812 */ /* 0x000fe200078ec0ff */
[----:B------:R-:W-:Y:S02]  /*09d0*/  IMAD R10, R8, UR10, RZ ;  /* 0x0000000a080a7c24 */ /* 0x000fe4000f8e02ff */
[----:B------:R-:W-:Y:S01]  /*09e0*/  LEA R7, P1, R2, UR5, 0x2 ;  /* 0x0000000502077c11 */ /* 0x000fe2000f8210ff */
[----:B------:R-:W-:-:S02]  /*09f0*/  UMOV UR5, 0x400 ;  /* 0x0000040000057882 */ /* 0x000fc40000000000 */
[----:B------:R-:W-:Y:S01]  /*0a00*/  UIADD3 UR5, UPT, UPT, UR5, 0x80, URZ ;  /* 0x0000008005057890 */ /* 0x000fe2000fffe0ff */
[----:B------:R-:W-:Y:S02]  /*0a10*/  LEA.HI.X R4, R2, UR9, R3, 0x2, P1 ;  /* 0x0000000902047c11 */ /* 0x000fe400088f1403 */
[----:B------:R-:W-:Y:S02]  /*0a20*/  IADD3 R12, P1, PT, RZ, -R12, RZ ;  /* 0x8000000cff0c7210 */ /* 0x000fe40007f3e0ff */
[----:B--2---:R-:W-:-:S03]  /*0a30*/  IADD3 R14, P2, P3, R7, UR14, R6 ;  /* 0x0000000e070e7c10 */ /* 0x004fc6000fb5e006 */
[----:B------:R-:W-:Y:S01]  /*0a40*/  IMAD.X R13, RZ, RZ, -0x1, P1 ;  /* 0xffffffffff0d7424 */ /* 0x000fe200008e06ff */
[----:B------:R-:W-:Y:S01]  /*0a50*/  IADD3.X R15, PT, PT, R4, UR15, R11, P2, P3 ;  /* 0x0000000f040f7c10 */ /* 0x000fe200097e640b */
[----:B-1----:R-:W-:Y:S01]  /*0a60*/  ULEA UR5, UR8, UR5, 0x18 ;  /* 0x0000000508057291 */ /* 0x002fe2000f8ec0ff */
[----:B------:R-:W-:-:S05]  /*0a70*/  MOV R4, R3 ;  /* 0x0000000300047202 */ /* 0x000fca0000000f00 */
[----:B------:R-:W-:-:S04]  /*0a80*/  VIADD R7, R6, UR5 ;  /* 0x0000000506077c36 */ /* 0x000fc80008000000 */
[----:B------:R-:W-:-:S07]  /*0a90*/  IMAD R7, R2, 0x4, R7 ;  /* 0x0000000402077824 */ /* 0x000fce00078e0207 */
.L_x_39:
        /* <DEDUP_REMOVED lines=13> */
[----:B------:R-:W-:-:S02]  /*0b70*/  ISETP.NE.AND.EX P1, PT, R13, RZ, PT, P1 ;  /* 0x000000ff0d00720c */ /* 0x000fc40003f25310 */
[----:B-1----:R-:W-:-:S11]  /*0b80*/  LEA R7, R10, R7, 0x2 ;  /* 0x000000070a077211 */ /* 0x002fd600078e10ff */
[----:B------:R-:W-:Y:S05]  /*0b90*/  @P1 BRA `(.L_x_39) ;  /* 0xfffffffc00c01947 */ /* 0x000fea000383ffff */
.L_x_38:
[----:B------:R-:W-:Y:S05]  /*0ba0*/  BSYNC.RECONVERGENT B1 ;  /* 0x0000000000017941 */ /* 0x000fea0003800200 */
.L_x_37:
[----:B------:R-:W-:Y:S05]  /*0bb0*/  @!P0 BRA `(.L_x_33) ;  /* 0x0000000000f08947 */ /* 0x000fea0003800000 */
[----:B------:R-:W1:Y:S01]  /*0bc0*/  LDCU.64 UR14, c[0x0][0x398] ;  /* 0x00007300ff0e77ac */ /* 0x000e620008000a00 */
[----:B------:R-:W2:Y:S01]  /*0bd0*/  S2UR UR9, SR_CgaCtaId ;  /* 0x00000000000979c3 */ /* 0x000ea20000008800 */
[----:B------:R-:W-:Y:S01]  /*0be0*/  IMAD.SHL.U32 R9, R5, 0x4, RZ ;  /* 0x0000000405097824 */ /* 0x000fe200078e00ff */
[----:B------:R-:W-:Y:S01]  /*0bf0*/  UMOV UR8, 0x400 ;  /* 0x0000040000087882 */ /* 0x000fe20000000000 */
[----:B------:R-:W-:Y:S01]  /*0c00*/  IMAD R21, R0, UR11, RZ ;  /* 0x0000000b00157c24 */ /* 0x000fe2000f8e02ff */
[----:B------:R-:W-:Y:S01]  /*0c10*/  UIADD3 UR8, UPT, UPT, UR8, 0x80, URZ ;  /* 0x0000008008087890 */ /* 0x000fe2000fffe0ff */
[----:B------:R-:W-:Y:S02]  /*0c20*/  UMOV UR5, URZ ;  /* 0x000000ff00057c82 */ /* 0x000fe40008000000 */
[----:B------:R-:W-:Y:S01]  /*0c30*/  IMAD R21, R21, UR10, RZ ;  /* 0x0000000a15157c24 */ /* 0x000fe2000f8e02ff */
[----:B-1----:R-:W-:Y:S01]  /*0c40*/  IADD3 R25, P0, PT, R6, UR14, RZ ;  /* 0x0000000e06197c10 */ /* 0x002fe2000ff1e0ff */
[----:B------:R-:W-:-:S03]  /*0c50*/  USHF.L.U64.HI UR14, UR22, 0x2, UR12 ;  /* 0x00000002160e7899 */ /* 0x000fc6000801020c */
[----:B------:R-:W-:Y:S01]  /*0c60*/  IADD3.X R7, PT, PT, R11, UR15, RZ, P0, !PT ;  /* 0x0000000f0b077c10 */ /* 0x000fe200087fe4ff */
[----:B------:R-:W-:Y:S02]  /*0c70*/  USHF.L.U32 UR15, UR22, 0x2, URZ ;  /* 0x00000002160f7899 */ /* 0x000fe400080006ff */
[C---:B------:R-:W-:Y:S01]  /*0c80*/  IADD3 R8, P0, PT, R27.reuse, UR22, RZ ;  /* 0x000000161b087c10 */ /* 0x040fe2000ff1e0ff */
[----:B--2---:R-:W-:Y:S01]  /*0c90*/  ULEA UR8, UR9, UR8, 0x18 ;  /* 0x0000000809087291 */ /* 0x004fe2000f8ec0ff */
[----:B------:R-:W-:Y:S02]  /*0ca0*/  SHF.R.U32.HI R11, RZ, 0x1e, R5 ;  /* 0x0000001eff0b7819 */ /* 0x000fe40000011605 */
[----:B------:R-:W-:Y:S01]  /*0cb0*/  IADD3.X R15, PT, PT, R4, UR12, RZ, P0, !PT ;  /* 0x0000000c040f7c10 */ /* 0x000fe200087fe4ff */
[----:B------:R-:W-:Y:S01]  /*0cc0*/  IMAD.SHL.U32 R14, R8, 0x4, RZ ;  /* 0x00000004080e7824 */ /* 0x000fe200078e00ff */
[----:B------:R-:W-:Y:S01]  /*0cd0*/  LEA R10, P0, R27, UR15, 0x2 ;  /* 0x0000000f1b0a7c11 */ /* 0x000fe2000f8010ff */
[----:B------:R-:W-:Y:S01]  /*0ce0*/  VIADD R6, R6, UR8 ;  /* 0x0000000806067c36 */ /* 0x000fe20008000000 */
[----:B------:R-:W-:-:S02]  /*0cf0*/  SHF.L.U64.HI R15, R8, 0x2, R15 ;  /* 0x00000002080f7819 */ /* 0x000fc4000001020f */
[C---:B------:R-:W-:Y:S01]  /*0d00*/  LEA.HI.X R12, R27.reuse, UR14, R4, 0x2, P0 ;  /* 0x0000000e1b0c7c11 */ /* 0x040fe200080f1404 */
[----:B------:R-:W-:Y:S01]  /*0d10*/  IMAD R8, R27, 0x4, R6 ;  /* 0x000000041b087824 */ /* 0x000fe200078e0206 */
[-C--:B------:R-:W-:Y:S01]  /*0d20*/  IADD3 R20, P1, PT, R9, R10.reuse, RZ ;  /* 0x0000000a09147210 */ /* 0x080fe20007f3e0ff */
[C---:B------:R-:W-:Y:S01]  /*0d30*/  IMAD.WIDE.U32 R14, R5.reuse, 0xc, R14 ;  /* 0x0000000c050e7825 */ /* 0x040fe200078e000e */
[----:B------:R-:W-:Y:S02]  /*0d40*/  LEA R13, P0, R5, R10, 0x3 ;  /* 0x0000000a050d7211 */ /* 0x000fe400078018ff */
[----:B------:R-:W-:Y:S01]  /*0d50*/  LEA R22, R21, R8, 0x2 ;  /* 0x0000000815167211 */ /* 0x000fe200078e10ff */
[----:B------:R-:W-:Y:S01]  /*0d60*/  IMAD.X R26, R11, 0x1, R12, P1 ;  /* 0x000000010b1a7824 */ /* 0x000fe200008e060c */
[----:B------:R-:W-:Y:S01]  /*0d70*/  LEA.HI.X R24, R5, R12, RZ, 0x3, P0 ;  /* 0x0000000c05187211 */ /* 0x000fe200000f1cff */
[----:B------:R-:W-:Y:S02]  /*0d80*/  VIADD R28, R15, UR5 ;  /* 0x000000050f1c7c36 */ /* 0x000fe40008000000 */
[----:B------:R-:W-:-:S02]  /*0d90*/  IMAD R23, R21, 0x8, R8 ;  /* 0x0000000815177824 */ /* 0x000fc400078e0208 */
[----:B------:R-:W-:-:S07]  /*0da0*/  IMAD R6, R21, 0xc, R8 ;  /* 0x0000000c15067824 */ /* 0x000fce00078e0208 */
.L_x_40:
[----:B------:R-:W-:-:S05]  /*0db0*/  IADD3 R18, P0, PT, R25, R10, RZ ;  /* 0x0000000a19127210 */ /* 0x000fca0007f1e0ff */
[----:B------:R-:W-:Y:S01]  /*0dc0*/  IMAD.X R19, R7, 0x1, R12, P0 ;  /* 0x0000000107137824 */ /* 0x000fe200000e060c */
[----:B------:R-:W-:-:S04]  /*0dd0*/  IADD3 R16, P0, PT, R25, R20, RZ ;  /* 0x0000001419107210 */ /* 0x000fc80007f1e0ff */
[----:B------:R-:W-:Y:S01]  /*0de0*/  @!PT LDS RZ, [RZ] ;  /* 0x00000000fffff984 */ /* 0x000fe20000000800 */
[----:B------:R-:W-:Y:S01]  /*0df0*/  @!PT LDS RZ, [RZ] ;  /* 0x00000000fffff984 */ /* 0x000fe20000000800 */
[----:B------:R-:W-:Y:S01]  /*0e00*/  @!PT LDS RZ, [RZ] ;  /* 0x00000000fffff984 */ /* 0x000fe20000000800 */
[----:B------:R1:W-:Y:S01]  /*0e10*/  LDGSTS.E [R8], desc[UR20][R18.64] ;  /* 0x0000000012087fae */ /* 0x0003e2000b9a1014 */
[----:B------:R-:W-:-:S05]  /*0e20*/  IMAD.X R17, R7, 0x1, R26, P0 ;  /* 0x0000000107117824 */ /* 0x000fca00000e061a */
[----:B------:R2:W-:Y:S01]  /*0e30*/  LDGSTS.E [R22], desc[UR20][R16.64] ;  /* 0x0000000010167fae */ /* 0x0005e2000b9a1014 */
[----:B-1----:R-:W-:Y:S01]  /*0e40*/  IMAD R8, R21, 0x10, R8 ;  /* 0x0000001015087824 */ /* 0x002fe200078e0208 */
[----:B--2---:R-:W-:Y:S01]  /*0e50*/  IADD3 R16, P0, PT, R25, R13, RZ ;  /* 0x0000000d19107210 */ /* 0x004fe20007f1e0ff */
[----:B------:R-:W-:-:S04]  /*0e60*/  IMAD R22, R21, 0x10, R22 ;  /* 0x0000001015167824 */ /* 0x000fc800078e0216 */
[----:B------:R-:W-:Y:S01]  /*0e70*/  IMAD.X R17, R7, 0x1, R24, P0 ;  /* 0x0000000107117824 */ /* 0x000fe200000e0618 */
[----:B------:R-:W-:-:S04]  /*0e80*/  IADD3 R18, P0, PT, R25, R14, RZ ;  /* 0x0000000e19127210 */ /* 0x000fc80007f1e0ff */
[----:B------:R1:W-:Y:S01]  /*0e90*/  LDGSTS.E [R23], desc[UR20][R16.64] ;  /* 0x0000000010177fae */ /* 0x0003e2000b9a1014 */
[----:B------:R-:W-:Y:S01]  /*0ea0*/  IMAD.X R19, R7, 0x1, R28, P0 ;  /* 0x0000000107137824 */ /* 0x000fe200000e061c */
[----:B------:R-:W-:-:S04]  /*0eb0*/  IADD3 R27, P0, PT, R9, R27, RZ ;  /* 0x0000001b091b7210 */ /* 0x000fc80007f1e0ff */
[----:B------:R2:W-:Y:S01]  /*0ec0*/  LDGSTS.E [R6], desc[UR20][R18.64] ;  /* 0x0000000012067fae */ /* 0x0005e2000b9a1014 */
[----:B------:R-:W-:Y:S01]  /*0ed0*/  IMAD.X R4, R11, 0x1, R4, P0 ;  /* 0x000000010b047824 */ /* 0x000fe200000e0604 */
[----:B------:R-:W-:-:S04]  /*0ee0*/  ISETP.GE.U32.AND P0, PT, R27, UR7, PT ;  /* 0x000000071b007c0c */ /* 0x000fc8000bf06070 */
[----:B------:R-:W-:Y:S01]  /*0ef0*/  ISETP.GE.U32.AND.EX P0, PT, R4, UR13, PT, P0 ;  /* 0x0000000d04007c0c */ /* 0x000fe2000bf06100 */
[----:B-1----:R-:W-:Y:S01]  /*0f00*/  IMAD.MOV.U32 R16, RZ, RZ, R25 ;  /* 0x000000ffff107224 */ /* 0x002fe200078e0019 */
[----:B------:R-:W-:Y:S02]  /*0f10*/  MOV R17, R7 ;  /* 0x0000000700117202 */ /* 0x000fe40000000f00 */
[C---:B------:R-:W-:Y:S01]  /*0f20*/  LEA R23, R21.reuse, R23, 0x4 ;  /* 0x0000001715177211 */ /* 0x040fe200078e20ff */
[----:B--2---:R-:W-:Y:S02]  /*0f30*/  IMAD R6, R21, 0x10, R6 ;  /* 0x0000001015067824 */ /* 0x004fe400078e0206 */
[----:B------:R-:W-:-:S04]  /*0f40*/  IMAD.WIDE.U32 R16, R5, 0x10, R16 ;  /* 0x0000001005107825 */ /* 0x000fc800078e0010 */
[----:B------:R-:W-:Y:S02]  /*0f50*/  IMAD.MOV.U32 R25, RZ, RZ, R16 ;  /* 0x000000ffff197224 */ /* 0x000fe400078e0010 */
[----:B------:R-:W-:Y:S01]  /*0f60*/  IMAD.MOV.U32 R7, RZ, RZ, R17 ;  /* 0x000000ffff077224 */ /* 0x000fe200078e0011 */
[----:B------:R-:W-:Y:S06]  /*0f70*/  @!P0 BRA `(.L_x_40) ;  /* 0xfffffffc008c8947 */ /* 0x000fec000383ffff */
.L_x_33:
[----:B------:R-:W-:Y:S05]  /*0f80*/  BSYNC.RECONVERGENT B0 ;  /* 0x0000000000007941 */ /* 0x000fea0003800200 */
.L_x_32:
[----:B------:R-:W-:Y:S01]  /*0f90*/  IMAD.U32 R4, RZ, RZ, UR13 ;  /* 0x0000000dff047e24 */ /* 0x000fe2000f8e00ff */
[----:B------:R-:W-:Y:S01]  /*0fa0*/  ISETP.LT.U32.AND P0, PT, R2, UR7, PT ;  /* 0x0000000702007c0c */ /* 0x000fe2000bf01070 */
[----:B------:R-:W0:Y:S01]  /*0fb0*/  LDGDEPBAR ;  /* 0x00000000000079af */ /* 0x000e220000000000 */
[----:B------:R-:W-:Y:S02]  /*0fc0*/  BSSY.RECONVERGENT B0, `(.L_x_41) ;  /* 0x000009f000007945 */ /* 0x000fe40003800200 */
[----:B------:R-:W-:-:S13]  /*0fd0*/  ISETP.GT.U32.AND.EX P0, PT, R4, R3, PT, P0 ;  /* 0x000000030400720c */ /* 0x000fda0003f04100 */
[----:B------:R-:W-:Y:S05]  /*0fe0*/  @!P0 BRA `(.L_x_42) ;  /* 0x0000000800708947 */ /* 0x000fea0003800000 */
[----:B------:R-:W-:Y:S01]  /*0ff0*/  IMAD.IADD R9, R5, 0x1, R2 ;  /* 0x0000000105097824 */ /* 0x000fe200078e0202 */
[----:B------:R-:W-:Y:S01]  /*1000*/  MOV R6, UR7 ;  /* 0x0000000700067c02 */ /* 0x000fe20008000f00 */
[----:B------:R-:W-:Y:S01]  /*1010*/  IMAD.U32 R4, RZ, RZ, UR13 ;  /* 0x0000000dff047e24 */ /* 0x000fe2000f8e00ff */
[----:B------:R-:W-:Y:S01]  /*1020*/  BSSY.RECONVERGENT B1, `(.L_x_43) ;  /* 0x0000027000017945 */ /* 0x000fe20003800200 */
[----:B------:R-:W-:Y:S01]  /*1030*/  IMAD.U32 R7, RZ, RZ, UR13 ;  /* 0x0000000dff077e24 */ /* 0x000fe2000f8e00ff */
[C---:B------:R-:W-:Y:S01]  /*1040*/  ISETP.LT.U32.AND P0, PT, R9.reuse, UR7, PT ;  /* 0x0000000709007c0c */ /* 0x040fe2000bf01070 */
[----:B------:R-:W-:Y:S01]  /*1050*/  IMAD.U32 R10, RZ, RZ, UR13 ;  /* 0x0000000dff0a7e24 */ /* 0x000fe2000f8e00ff */
[----:B------:R-:W-:Y:S02]  /*1060*/  ISETP.LT.U32.AND P1, PT, R9, UR7, PT ;  /* 0x0000000709007c0c */ /* 0x000fe4000bf21070 */
[----:B------:R-:W-:Y:S02]  /*1070*/  ISETP.GT.U32.AND.EX P0, PT, R4, RZ, PT, P0 ;  /* 0x000000ff0400720c */ /* 0x000fe40003f04100 */
[----:B------:R-:W-:Y:S01]  /*1080*/  ISETP.GT.U32.AND.EX P1, PT, R7, RZ, PT, P1 ;  /* 0x000000ff0700720c */ /* 0x000fe20003f24110 */
[----:B------:R-:W-:Y:S01]  /*1090*/  IMAD.MOV.U32 R7, RZ, RZ, -0x1 ;  /* 0xffffffffff077424 */ /* 0x000fe200078e00ff */
        /* <DEDUP_REMOVED lines=12> */
[----:B-1----:R-:W-:-:S06]  /*1160*/  VIADD R7, R10, 0xffffffe ;  /* 0x0ffffffe0a077836 */ /* 0x002fcc0000000000 */
[----:B------:R-:W1:Y:S02]  /*1170*/  F2I.FTZ.U32.TRUNC.NTZ R7, R7 ;  /* 0x0000000700077305 */ /* 0x000e64000021f000 */
[----:B-1----:R-:W-:-:S04]  /*1180*/  IMAD R11, R11, R7, RZ ;  /* 0x000000070b0b7224 */ /* 0x002fc800078e02ff */
[----:B------:R-:W-:-:S06]  /*1190*/  IMAD.HI.U32 R6, R7, R11, R6 ;  /* 0x0000000b07067227 */ /* 0x000fcc00078e0006 */
[----:B------:R-:W-:-:S05]  /*11a0*/  IMAD.HI.U32 R8, R6, R9, RZ ;  /* 0x0000000906087227 */ /* 0x000fca00078e00ff */
[----:B------:R-:W-:-:S05]  /*11b0*/  IADD3 R6, PT, PT, -R8, RZ, RZ ;  /* 0x000000ff08067210 */ /* 0x000fca0007ffe1ff */
[----:B------:R-:W-:Y:S02]  /*11c0*/  IMAD R6, R5, R6, R9 ;  /* 0x0000000605067224 */ /* 0x000fe400078e0209 */
[----:B------:R-:W-:-:S03]  /*11d0*/  IMAD.MOV.U32 R9, RZ, RZ, RZ ;  /* 0x000000ffff097224 */ /* 0x000fc600078e00ff */
[----:B------:R-:W-:-:S13]  /*11e0*/  ISETP.GE.U32.AND P0, PT, R6, R5, PT ;  /* 0x000000050600720c */ /* 0x000fda0003f06070 */
[----:B------:R-:W-:Y:S02]  /*11f0*/  @P0 IMAD.IADD R6, R6, 0x1, -R5 ;  /* 0x0000000106060824 */ /* 0x000fe400078e0a05 */
[----:B------:R-:W-:-:S03]  /*1200*/  @P0 VIADD R8, R8, 0x1 ;  /* 0x0000000108080836 */ /* 0x000fc60000000000 */
[----:B------:R-:W-:-:S13]  /*1210*/  ISETP.GE.U32.AND P1, PT, R6, R5, PT ;  /* 0x000000050600720c */ /* 0x000fda0003f26070 */
[----:B------:R-:W-:Y:S01]  /*1220*/  @P1 VIADD R8, R8, 0x1 ;  /* 0x0000000108081836 */ /* 0x000fe20000000000 */
[----:B------:R-:W-:Y:S01]  /*1230*/  @!P2 LOP3.LUT R8, RZ, R5, RZ, 0x33, !PT ;  /* 0x00000005ff08a212 */ /* 0x000fe200078e33ff */
[----:B------:R-:W-:Y:S06]  /*1240*/  BRA `(.L_x_45) ;  /* 0x0000000000107947 */ /* 0x000fec0003800000 */
.L_x_44:
[----:B------:R-:W-:-:S07]  /*1250*/  MOV R8, 0x1270 ;  /* 0x0000127000087802 */ /* 0x000fce0000000f00 */
[----:B------:R-:W-:Y:S05]  /*1260*/  CALL.REL.NOINC `($__internal_1_$__cuda_sm20_div_u64) ;  /* 0x0000000800ec7944 */ /* 0x000fea0003c00000 */
[----:B------:R-:W-:Y:S01]  /*1270*/  IMAD.MOV.U32 R8, RZ, RZ, R6 ;  /* 0x000000ffff087224 */ /* 0x000fe200078e0006 */
[----:B------:R-:W-:-:S07]  /*1280*/  MOV R9, R7 ;  /* 0x0000000700097202 */ /* 0x000fce0000000f00 */
.L_x_45:
[----:B------:R-:W-:Y:S05]  /*1290*/  BSYNC.RECONVERGENT B1 ;  /* 0x0000000000017941 */ /* 0x000fea0003800200 */
.L_x_43:
[----:B------:R-:W-:Y:S01]  /*12a0*/  IADD3 R4, P0, PT, R8, R4, RZ ;  /* 0x0000000408047210 */ /* 0x000fe20007f1e0ff */
[----:B------:R-:W1:Y:S01]  /*12b0*/  LDC R6, c[0x0][0x3b0] ;  /* 0x0000ec00ff067b82 */ /* 0x000e620000000800 */
[----:B------:R-:W-:Y:S02]  /*12c0*/  BSSY.RECONVERGENT B1, `(.L_x_46) ;  /* 0x0000031000017945 */ /* 0x000fe40003800200 */
[C---:B------:R-:W-:Y:S01]  /*12d0*/  LOP3.LUT R7, R4.reuse, 0x3, RZ, 0xc0, !PT ;  /* 0x0000000304077812 */ /* 0x040fe200078ec0ff */
[----:B------:R-:W-:Y:S01]  /*12e0*/  IMAD.X R8, RZ, RZ, R9, P0 ;  /* 0x000000ffff087224 */ /* 0x000fe200000e0609 */
[----:B------:R-:W-:Y:S02]  /*12f0*/  ISETP.GE.U32.AND P0, PT, R4, 0x3, PT ;  /* 0x000000030400780c */ /* 0x000fe40003f06070 */
[----:B------:R-:W-:Y:S02]  /*1300*/  ISETP.NE.U32.AND P1, PT, R7, 0x3, PT ;  /* 0x000000030700780c */ /* 0x000fe40003f25070 */
[----:B------:R-:W-:Y:S01]  /*1310*/  ISETP.GE.U32.AND.EX P0, PT, R8, RZ, PT, P0 ;  /* 0x000000ff0800720c */ /* 0x000fe20003f06100 */
[----:B------:R-:W-:Y:S01]  /*1320*/  IMAD.U32 R8, RZ, RZ, UR22 ;  /* 0x00000016ff087e24 */ /* 0x000fe2000f8e00ff */
[----:B------:R-:W-:-:S04]  /*1330*/  ISETP.NE.AND.EX P1, PT, RZ, RZ, PT, P1 ;  /* 0x000000ffff00720c */ /* 0x000fc80003f25310 */
[----:B------:R-:W-:Y:S02]  /*1340*/  SHF.R.S32.HI R8, RZ, 0x1f, R8 ;  /* 0x0000001fff087819 */ /* 0x000fe40000011408 */
[----:B-1----:R-:W-:-:S07]  /*1350*/  SHF.R.S32.HI R16, RZ, 0x1f, R6 ;  /* 0x0000001fff107819 */ /* 0x002fce0000011406 */
[----:B------:R-:W-:Y:S05]  /*1360*/  @!P1 BRA `(.L_x_47) ;  /* 0x0000000000989947 */ /* 0x000fea0003800000 */
[----:B------:R-:W1:Y:S01]  /*1370*/  S2UR UR8, SR_CgaCtaId ;  /* 0x00000000000879c3 */ /* 0x000e620000008800 */
[----:B------:R-:W2:Y:S01]  /*1380*/  LDCU.64 UR14, c[0x0][0x3a8] ;  /* 0x00007500ff0e77ac */ /* 0x000ea20008000a00 */
[----:B------:R-:W-:Y:S02]  /*1390*/  IMAD.U32 R7, RZ, RZ, UR22 ;  /* 0x00000016ff077e24 */ /* 0x000fe4000f8e00ff */
[----:B------:R-:W-:Y:S01]  /*13a0*/  VIADD R9, R4, 0x1 ;  /* 0x0000000104097836 */ /* 0x000fe20000000000 */
[----:B------:R-:W-:Y:S01]  /*13b0*/  UMOV UR5, 0x400 ;  /* 0x0000040000057882 */ /* 0x000fe20000000000 */
[----:B------:R-:W-:Y:S01]  /*13c0*/  USHF.L.U32 UR9, UR22, 0x2, URZ ;  /* 0x0000000216097899 */ /* 0x000fe200080006ff */
[----:B------:R-:W-:Y:S01]  /*13d0*/  SHF.L.U64.HI R4, R7, 0x2, R8 ;  /* 0x0000000207047819 */ /* 0x000fe20000010208 */
[----:B------:R-:W3:Y:S01]  /*13e0*/  LDC R11, c[0x0][0x384] ;  /* 0x0000e100ff0b7b82 */ /* 0x000ee20000000800 */
[----:B------:R-:W-:Y:S01]  /*13f0*/  UIADD3 UR5, UPT, UPT, UR5, 0x80, URZ ;  /* 0x0000008005057890 */ /* 0x000fe2000fffe0ff */
[----:B------:R-:W-:Y:S01]  /*1400*/  LOP3.LUT R9, R9, 0x3, RZ, 0xc0, !PT ;  /* 0x0000000309097812 */ /* 0x000fe200078ec0ff */
[----:B------:R-:W-:Y:S01]  /*1410*/  IMAD R10, R0, UR11, RZ ;  /* 0x0000000b000a7c24 */ /* 0x000fe2000f8e02ff */
[----:B------:R-:W-:-:S02]  /*1420*/  LEA R7, P1, R2, UR9, 0x2 ;  /* 0x0000000902077c11 */ /* 0x000fc4000f8210ff */
[----:B------:R-:W-:Y:S01]  /*1430*/  IADD3 R9, P3, PT, RZ, -R9, RZ ;  /* 0x80000009ff097210 */ /* 0x000fe20007f7e0ff */
[----:B------:R-:W-:Y:S01]  /*1440*/  IMAD R14, R10, UR10, RZ ;  /* 0x0000000a0a0e7c24 */ /* 0x000fe2000f8e02ff */
[----:B------:R-:W-:Y:S02]  /*1450*/  LEA.HI.X R13, R2, R4, R3, 0x2, P1 ;  /* 0x00000004020d7211 */ /* 0x000fe400008f1403 */
[----:B--2---:R-:W-:-:S04]  /*1460*/  IADD3 R12, P1, P2, R7, UR14, R6 ;  /* 0x0000000e070c7c10 */ /* 0x004fc8000fa3e006 */
[----:B------:R-:W-:Y:S01]  /*1470*/  IADD3.X R13, PT, PT, R13, UR15, R16, P1, P2 ;  /* 0x0000000f0d0d7c10 */ /* 0x000fe20008fe4410 */
[----:B-1----:R-:W-:-:S06]  /*1480*/  ULEA UR5, UR8, UR5, 0x18 ;  /* 0x0000000508057291 */ /* 0x002fcc000f8ec0ff */
[----:B------:R-:W-:-:S05]  /*1490*/  VIADD R4, R6, UR5 ;  /* 0x0000000506047c36 */ /* 0x000fca0008000000 */
[----:B---3--:R-:W-:Y:S01]  /*14a0*/  LEA R7, R11, R4, 0x9 ;  /* 0x000000040b077211 */ /* 0x008fe200078e48ff */
[----:B------:R-:W-:-:S04]  /*14b0*/  IMAD.X R4, RZ, RZ, -0x1, P3 ;  /* 0xffffffffff047424 */ /* 0x000fc800018e06ff */
[----:B------:R-:W-:-:S07]  /*14c0*/  IMAD R7, R2, 0x4, R7 ;  /* 0x0000000402077824 */ /* 0x000fce00078e0207 */
.L_x_48:
        /* <DEDUP_REMOVED lines=16> */
.L_x_47:
[----:B------:R-:W-:Y:S05]  /*15d0*/  BSYNC.RECONVERGENT B1 ;  /* 0x0000000000017941 */ /* 0x000fea0003800200 */
.L_x_46:
[----:B------:R-:W-:Y:S05]  /*15e0*/  @!P0 BRA `(.L_x_42) ;  /* 0x0000000000f08947 */ /* 0x000fea0003800000 */
[----:B------:R-:W1:Y:S01]  /*15f0*/  S2UR UR8, SR_CgaCtaId ;  /* 0x00000000000879c3 */ /* 0x000e620000008800 */
[----:B------:R-:W2:Y:S01]  /*1600*/  LDCU.64 UR14, c[0x0][0x3a8] ;  /* 0x00007500ff0e77ac */ /* 0x000ea20008000a00 */
[----:B------:R-:W-:Y:S01]  /*1610*/  IMAD.U32 R9, RZ, RZ, UR22 ;  /* 0x00000016ff097e24 */ /* 0x000fe2000f8e00ff */
[----:B------:R-:W-:Y:S01]  /*1620*/  SHF.L.U32 R17, R5, 0x2, RZ ;  /* 0x0000000205117819 */ /* 0x000fe200000006ff */
[----:B------:R-:W-:Y:S01]  /*1630*/  IMAD R22, R0, UR11, RZ ;  /* 0x0000000b00167c24 */ /* 0x000fe2000f8e02ff */
[----:B------:R-:W-:Y:S01]  /*1640*/  UMOV UR5, 0x400 ;  /* 0x0000040000057882 */ /* 0x000fe20000000000 */
[----:B------:R-:W-:Y:S01]  /*1650*/  SHF.R.U32.HI R20, RZ, 0x1e, R5 ;  /* 0x0000001eff147819 */ /* 0x000fe20000011605 */
[----:B------:R-:W-:Y:S01]  /*1660*/  UIADD3 UR5, UPT, UPT, UR5, 0x80, URZ ;  /* 0x0000008005057890 */ /* 0x000fe2000fffe0ff */
[----:B------:R-:W3:Y:S01]  /*1670*/  LDC R7, c[0x0][0x384] ;  /* 0x0000e100ff077b82 */ /* 0x000ee20000000800 */
[----:B------:R-:W-:Y:S01]  /*1680*/  SHF.L.U64.HI R18, R9, 0x2, R8 ;  /* 0x0000000209127819 */ /* 0x000fe20000010208 */
[----:B------:R-:W-:Y:S01]  /*1690*/  IMAD R22, R22, UR10, RZ ;  /* 0x0000000a16167c24 */ /* 0x000fe2000f8e02ff */
[----:B--2---:R-:W-:-:S04]  /*16a0*/  IADD3 R4, P0, PT, R6, UR14, RZ ;  /* 0x0000000e06047c10 */ /* 0x004fc8000ff1e0ff */
[----:B------:R-:W-:Y:S01]  /*16b0*/  IADD3.X R16, PT, PT, R16, UR15, RZ, P0, !PT ;  /* 0x0000000f10107c10 */ /* 0x000fe200087fe4ff */
[----:B-1----:R-:W-:Y:S02]  /*16c0*/  ULEA UR5, UR8, UR5, 0x18 ;  /* 0x0000000508057291 */ /* 0x002fe4000f8ec0ff */
[----:B------:R-:W-:-:S04]  /*16d0*/  USHF.L.U32 UR8, UR22, 0x2, URZ ;  /* 0x0000000216087899 */ /* 0x000fc800080006ff */
[----:B------:R-:W-:Y:S01]  /*16e0*/  VIADD R6, R6, UR5 ;  /* 0x0000000506067c36 */ /* 0x000fe20008000000 */
[----:B------:R-:W-:-:S03]  /*16f0*/  UMOV UR5, URZ ;  /* 0x000000ff00057c82 */ /* 0x000fc60008000000 */
[----:B---3--:R-:W-:Y:S01]  /*1700*/  IMAD R23, R7, 0x200, R6 ;  /* 0x0000020007177824 */ /* 0x008fe200078e0206 */
[----:B------:R-:W-:-:S03]  /*1710*/  IADD3 R6, P0, PT, R2, UR22, RZ ;  /* 0x0000001602067c10 */ /* 0x000fc6000ff1e0ff */
[----:B------:R-:W-:Y:S02]  /*1720*/  IMAD R23, R2, 0x4, R23 ;  /* 0x0000000402177824 */ /* 0x000fe400078e0217 */
[----:B------:R-:W-:Y:S01]  /*1730*/  IMAD.X R7, R8, 0x1, R3, P0 ;  /* 0x0000000108077824 */ /* 0x000fe200000e0603 */
[----:B------:R-:W-:Y:S01]  /*1740*/  LEA R0, P0, R2, UR8, 0x2 ;  /* 0x0000000802007c11 */ /* 0x000fe2000f8010ff */
[C-C-:B------:R-:W-:Y:S01]  /*1750*/  IMAD R25, R22.reuse, 0x4, R23.reuse ;  /* 0x0000000416197824 */ /* 0x140fe200078e0217 */
[C---:B------:R-:W-:Y:S01]  /*1760*/  LEA R27, R22.reuse, R23, 0x3 ;  /* 0x00000017161b7211 */ /* 0x040fe200078e18ff */
[----:B------:R-:W-:Y:S01]  /*1770*/  IMAD R29, R22, 0xc, R23 ;  /* 0x0000000c161d7824 */ /* 0x000fe200078e0217 */
[C---:B------:R-:W-:Y:S01]  /*1780*/  SHF.L.U64.HI R7, R6.reuse, 0x2, R7 ;  /* 0x0000000206077819 */ /* 0x040fe20000010207 */
[----:B------:R-:W-:Y:S01]  /*1790*/  IMAD.SHL.U32 R6, R6, 0x4, RZ ;  /* 0x0000000406067824 */ /* 0x000fe200078e00ff */
[----:B------:R-:W-:Y:S02]  /*17a0*/  LEA.HI.X R18, R2, R18, R3, 0x2, P0 ;  /* 0x0000001202127211 */ /* 0x000fe400000f1403 */
[-C--:B------:R-:W-:Y:S01]  /*17b0*/  IADD3 R21, P0, PT, R17, R0.reuse, RZ ;  /* 0x0000000011157210 */ /* 0x080fe20007f1e0ff */
[C---:B------:R-:W-:Y:S01]  /*17c0*/  IMAD.WIDE.U32 R6, R5.reuse, 0xc, R6 ;  /* 0x0000000c05067825 */ /* 0x040fe200078e0006 */
[----:B------:R-:W-:-:S03]  /*17d0*/  LEA R19, P1, R5, R0, 0x3 ;  /* 0x0000000005137211 */ /* 0x000fc600078218ff */
[----:B------:R-:W-:Y:S01]  /*17e0*/  IMAD.X R24, R20, 0x1, R18, P0 ;  /* 0x0000000114187824 */ /* 0x000fe200000e0612 */
[----:B------:R-:W-:Y:S01]  /*17f0*/  LEA.HI.X R26, R5, R18, RZ, 0x3, P1 ;  /* 0x00000012051a7211 */ /* 0x000fe200008f1cff */
[----:B------:R-:W-:-:S08]  /*1800*/  VIADD R28, R7, UR5 ;  /* 0x00000005071c7c36 */ /* 0x000fd00008000000 */
.L_x_49:
[C---:B------:R-:W-:Y:S02]  /*1810*/  IADD3 R12, P0, PT, R4.reuse, R0, RZ ;  /* 0x00000000040c7210 */ /* 0x040fe40007f1e0ff */
[----:B------:R-:W-:-:S03]  /*1820*/  IADD3 R8, P1, PT, R4, R21, RZ ;  /* 0x0000001504087210 */ /* 0x000fc60007f3e0ff */
[----:B------:R-:W-:Y:S01]  /*1830*/  IMAD.X R13, R16, 0x1, R18, P0 ;  /* 0x00000001100d7824 */ /* 0x000fe200000e0612 */
[----:B------:R-:W-:Y:S01]  /*1840*/  IADD3 R10, P0, PT, R4, R19, RZ ;  /* 0x00000013040a7210 */ /* 0x000fe20007f1e0ff */
[----:B------:R-:W-:Y:S01]  /*1850*/  IMAD.X R9, R16, 0x1, R24, P1 ;  /* 0x0000000110097824 */ /* 0x000fe200008e0618 */
[----:B------:R-:W-:Y:S02]  /*1860*/  IADD3 R14, P1, PT, R4, R6, RZ ;  /* 0x00000006040e7210 */ /* 0x000fe40007f3e0ff */
[----:B------:R-:W-:Y:S01]  /*1870*/  @!PT LDS RZ, [RZ] ;  /* 0x00000000fffff984 */ /* 0x000fe20000000800 */
[----:B------:R-:W-:Y:S01]  /*1880*/  @!PT LDS RZ, [RZ] ;  /* 0x00000000fffff984 */ /* 0x000fe20000000800 */
[----:B------:R-:W-:Y:S01]  /*1890*/  @!PT LDS RZ, [RZ] ;  /* 0x00000000fffff984 */ /* 0x000fe20000000800 */
[----:B------:R1:W-:Y:S01]  /*18a0*/  LDGSTS.E [R23+0x80], desc[UR20][R12.64] ;  /* 0x000800000c177fae */ /* 0x0003e2000b9a1014 */
[C---:B------:R-:W-:Y:S01]  /*18b0*/  IMAD.X R11, R16.reuse, 0x1, R26, P0 ;  /* 0x00000001100b7824 */ /* 0x040fe200000e061a */
[----:B------:R-:W-:Y:S01]  /*18c0*/  IADD3 R2, P0, PT, R17, R2, RZ ;  /* 0x0000000211027210 */ /* 0x000fe20007f1e0ff */
[----:B------:R-:W-:Y:S01]  /*18d0*/  IMAD.X R15, R16, 0x1, R28, P1 ;  /* 0x00000001100f7824 */ /* 0x000fe200008e061c */
[C---:B------:R-:W-:Y:S01]  /*18e0*/  LEA R4, P1, R5.reuse, R4, 0x4 ;  /* 0x0000000405047211 */ /* 0x040fe200078220ff */
[----:B------:R2:W-:Y:S02]  /*18f0*/  LDGSTS.E [R25+0x80], desc[UR20][R8.64] ;  /* 0x0008000008197fae */ /* 0x0005e4000b9a1014 */
[----:B------:R-:W-:Y:S01]  /*1900*/  IMAD.X R3, R20, 0x1, R3, P0 ;  /* 0x0000000114037824 */ /* 0x000fe200000e0603 */
[----:B------:R-:W-:Y:S01]  /*1910*/  ISETP.GE.U32.AND P0, PT, R2, UR7, PT ;  /* 0x0000000702007c0c */ /* 0x000fe2000bf06070 */
[----:B------:R3:W-:Y:S01]  /*1920*/  LDGSTS.E [R27+0x80], desc[UR20][R10.64] ;  /* 0x000800000a1b7fae */ /* 0x0007e2000b9a1014 */
[----:B------:R-:W-:-:S02]  /*1930*/  LEA.HI.X R16, R5, R16, RZ, 0x4, P1 ;  /* 0x0000001005107211 */ /* 0x000fc400008f24ff */
[----:B------:R-:W-:Y:S01]  /*1940*/  ISETP.GE.U32.AND.EX P0, PT, R3, UR13, PT, P0 ;  /* 0x0000000d03007c0c */ /* 0x000fe2000bf06100 */
[----:B------:R4:W-:Y:S01]  /*1950*/  LDGSTS.E [R29+0x80], desc[UR20][R14.64] ;  /* 0x000800000e1d7fae */ /* 0x0009e2000b9a1014 */
[C---:B-1----:R-:W-:Y:S01]  /*1960*/  LEA R23, R22.reuse, R23, 0x4 ;  /* 0x0000001716177211 */ /* 0x042fe200078e20ff */
[C---:B--2---:R-:W-:Y:S02]  /*1970*/  IMAD R25, R22.reuse, 0x10, R25 ;  /* 0x0000001016197824 */ /* 0x044fe400078e0219 */
[C---:B---3--:R-:W-:Y:S02]  /*1980*/  IMAD R27, R22.reuse, 0x10, R27 ;  /* 0x00000010161b7824 */ /* 0x048fe400078e021b */
[----:B----4-:R-:W-:-:S06]  /*1990*/  IMAD R29, R22, 0x10, R29 ;  /* 0x00000010161d7824 */ /* 0x010fcc00078e021d */
[----:B------:R-:W-:Y:S05]  /*19a0*/  @!P0 BRA `(.L_x_49) ;  /* 0xfffffffc00988947 */ /* 0x000fea000383ffff */
.L_x_42:
[----:B------:R-:W-:Y:S05]  /*19b0*/  BSYNC.RECONVERGENT B0 ;  /* 0x0000000000007941 */ /* 0x000fea0003800200 */
.L_x_41:
[----:B------:R-:W0:Y:S01]  /*19c0*/  LDGDEPBAR ;  /* 0x00000000000079af */ /* 0x000e220000000000 */
[----:B------:R-:W-:-:S04]  /*19d0*/  DEPBAR.LE SB0, 0x0 ;  /* 0x000080000000791a */ /* 0x000fc80000000000 */
[----:B------:R-:W-:Y:S06]  /*19e0*/  BAR.SYNC.DEFER_BLOCKING 0x0 ;  /* 0x0000000000007b1d */ /* 0x000fec0000010000 */
.L_x_31:
[----:B------:R-:W-:-:S09]  /*19f0*/  UISETP.GT.AND UP0, UPT, UR24, UR6, UPT ;  /* 0x000000061800728c */ /* 0x000fd2000bf04270 */
[----:B------:R-:W-:Y:S05]  /*1a00*/  BRA.U UP0, `(.L_x_50) ;  /* 0x0000000100807547 */ /* 0x000fea000b800000 */
        /* <DEDUP_REMOVED lines=10> */
[----:B----4-:R-:W-:Y:S01]  /*1ab0*/  UIMAD.WIDE UR4, UR22, 0x4, UR4 ;  /* 0x00000004160478a5 */ /* 0x010fe2000f8e0204 */
[----:B--2---:R-:W-:-:S03]  /*1ac0*/  IMAD R0, R3, 0x200, R0 ;  /* 0x0000020003007824 */ /* 0x004fc600078e0200 */
[----:B-1----:R-:W-:Y:S02]  /*1ad0*/  LEA R7, R7, R2, 0x18 ;  /* 0x0000000207077211 */ /* 0x002fe400078ec0ff */
[C---:B---3--:R-:W-:Y:S02]  /*1ae0*/  LEA R2, R5.reuse, UR6, 0x2 ;  /* 0x0000000605027c11 */ /* 0x048fe4000f8e10ff */
[----:B------:R-:W-:-:S03]  /*1af0*/  LEA R0, R5, R0, 0x2 ;  /* 0x0000000005007211 */ /* 0x000fc600078e10ff */
[----:B------:R-:W-:Y:S01]  /*1b00*/  IMAD.IADD R6, R7, 0x1, R2 ;  /* 0x0000000107067824 */ /* 0x000fe200078e0202 */
[----:B------:R-:W-:Y:S01]  /*1b10*/  IADD3 R4, PT, PT, R0, 0x80, R7 ;  /* 0x0000008000047810 */ /* 0x000fe20007ffe007 */
[----:B------:R-:W-:-:S07]  /*1b20*/  IMAD.MOV R0, RZ, RZ, -R3 ;  /* 0x000000ffff007224 */ /* 0x000fce00078e0a03 */
.L_x_51:
[----:B-1----:R-:W-:Y:S01]  /*1b30*/  LDS R7, [R6] ;  /* 0x0000000006077984 */ /* 0x002fe20000000800 */
[----:B------:R-:W-:Y:S02]  /*1b40*/  VIADD R0, R0, 0x1 ;  /* 0x0000000100007836 */ /* 0x000fe40000000000 */
[----:B------:R-:W-:Y:S01]  /*1b50*/  IMAD.U32 R2, RZ, RZ, UR4 ;  /* 0x00000004ff027e24 */ /* 0x000fe2000f8e00ff */
[----:B------:R-:W1:Y:S01]  /*1b60*/  LDS R8, [R4] ;  /* 0x0000000004087984 */ /* 0x000e620000000800 */
[----:B------:R-:W-:Y:S01]  /*1b70*/  IMAD.U32 R3, RZ, RZ, UR5 ;  /* 0x00000005ff037e24 */ /* 0x000fe2000f8e00ff */
[----:B------:R-:W-:Y:S01]  /*1b80*/  ISETP.NE.AND P0, PT, R0, RZ, PT ;  /* 0x000000ff0000720c */ /* 0x000fe20003f05270 */
[----:B------:R-:W-:-:S04]  /*1b90*/  IMAD.WIDE R2, R5, 0x4, R2 ;  /* 0x0000000405027825 */ /* 0x000fc800078e0202 */
[----:B-1----:R-:W-:-:S05]  /*1ba0*/  FADD R7, R7, R8 ;  /* 0x0000000807077221 */ /* 0x002fca0000000000 */
[----:B------:R1:W-:Y:S03]  /*1bb0*/  STG.E desc[UR20][R2.64], R7 ;  /* 0x0000000702007986 */ /* 0x0003e6000c101914 */
[----:B------:R-:W-:Y:S05]  /*1bc0*/  @!P0 EXIT ;  /* 0x000000000000894d */ /* 0x000fea0003800000 */
[----:B------:R-:W-:Y:S01]  /*1bd0*/  IADD3 R4, PT, PT, R4, 0x200, RZ ;  /* 0x0000020004047810 */ /* 0x000fe20007ffe0ff */
[----:B------:R-:W-:Y:S02]  /*1be0*/  VIADD R6, R6, 0x200 ;  /* 0x0000020006067836 */ /* 0x000fe40000000000 */
[----:B------:R-:W-:Y:S01]  /*1bf0*/  VIADD R5, R5, 0x80 ;  /* 0x0000008005057836 */ /* 0x000fe20000000000 */
[----:B------:R-:W-:Y:S06]  /*1c00*/  BRA `(.L_x_51) ;  /* 0xfffffffc00c87947 */ /* 0x000fec000383ffff */
.L_x_50:
[----:B------:R-:W1:Y:S02]  /*1c10*/  LDC R0, c[0x0][0x384] ;  /* 0x0000e100ff007b82 */ /* 0x000e640000000800 */
[----:B-1----:R-:W-:-:S13]  /*1c20*/  ISETP.GE.AND P0, PT, R0, 0x1, PT ;  /* 0x000000010000780c */ /* 0x002fda0003f06270 */
[----:B------:R-:W-:Y:S05]  /*1c30*/  @!P0 EXIT ;  /* 0x000000000000894d */ /* 0x000fea0003800000 */
[----:B------:R-:W1:Y:S01]  /*1c40*/  S2R R5, SR_TID.X ;  /* 0x0000000000057919 */ /* 0x000e620000002100 */
[----:B------:R-:W2:Y:S01]  /*1c50*/  LDC R3, c[0x0][0x3b0] ;  /* 0x0000ec00ff037b82 */ /* 0x000ea20000000800 */
[----:B------:R-:W3:Y:S01]  /*1c60*/  LDCU UR6, c[0x0][0x3a0] ;  /* 0x00007400ff0677ac */ /* 0x000ee20008000800 */
[----:B------:R-:W-:Y:S01]  /*1c70*/  MOV R2, 0x400 ;  /* 0x0000040000027802 */ /* 0x000fe20000000f00 */
[----:B------:R-:W4:Y:S01]  /*1c80*/  S2R R7, SR_CgaCtaId ;  /* 0x0000000000077919 */ /* 0x000f220000008800 */
[----:B------:R-:W5:Y:S03]  /*1c90*/  LDCU.64 UR4, c[0x0][0x390] ;  /* 0x00007200ff0477ac */ /* 0x000f660008000a00 */
[----:B------:R-:W-:Y:S01]  /*1ca0*/  VIADD R4, R2, 0x80 ;  /* 0x0000008002047836 */ /* 0x000fe20000000000 */
[----:B-----5:R-:W-:Y:S01]  /*1cb0*/  UIMAD.WIDE UR4, UR22, 0x4, UR4 ;  /* 0x00000004160478a5 */ /* 0x020fe2000f8e0204 */
[----:B--2---:R-:W-:-:S02]  /*1cc0*/  IMAD R2, R0, 0x200, R3 ;  /* 0x0000020000027824 */ /* 0x004fc400078e0203 */
[----:B------:R-:W-:Y:S02]  /*1cd0*/  IMAD.MOV R0, RZ, RZ, -R0 ;  /* 0x000000ffff007224 */ /* 0x000fe400078e0a00 */
[C---:B-1----:R-:W-:Y:S01]  /*1ce0*/  IMAD R2, R5.reuse, 0x4, R2 ;  /* 0x0000000405027824 */ /* 0x042fe200078e0202 */
[----:B---3--:R-:W-:Y:S02]  /*1cf0*/  LEA R6, R5, UR6, 0x2 ;  /* 0x0000000605067c11 */ /* 0x008fe4000f8e10ff */
[----:B----4-:R-:W-:-:S04]  /*1d00*/  LEA R7, R7, R4, 0x18 ;  /* 0x0000000407077211 */ /* 0x010fc800078ec0ff */
[----:B------:R-:W-:Y:S02]  /*1d10*/  IADD3 R6, PT, PT, R7, R6, RZ ;  /* 0x0000000607067210 */ /* 0x000fe40007ffe0ff */
[----:B------:R-:W-:-:S07]  /*1d20*/  IADD3 R4, PT, PT, R2, 0x80, R7 ;  /* 0x0000008002047810 */ /* 0x000fce0007ffe007 */
.L_x_52:
[----:B------:R-:W-:Y:S01]  /*1d30*/  ISETP.GE.AND P0, PT, R5, UR23, PT ;  /* 0x0000001705007c0c */ /* 0x000fe2000bf06270 */
        /* <DEDUP_REMOVED lines=14> */
        .weak           $__internal_1_$__cuda_sm20_div_u64
        .type           $__internal_1_$__cuda_sm20_div_u64,@function
        .size           $__internal_1_$__cuda_sm20_div_u64,(.L_x_84 - $__internal_1_$__cuda_sm20_div_u64)
$__internal_1_$__cuda_sm20_div_u64:
[----:B------:R-:W-:Y:S02]  /*1e20*/  IMAD.U32 R15, RZ, RZ, UR4 ;  /* 0x00000004ff0f7e24 */ /* 0x000fe4000f8e00ff */
[----:B------:R-:W-:-:S04]  /*1e30*/  IMAD.MOV.U32 R14, RZ, RZ, R5 ;  /* 0x000000ffff0e7224 */ /* 0x000fc800078e0005 */
        /* <DEDUP_REMOVED lines=9> */
[----:B------:R-:W-:Y:S01]  /*1ed0*/  IMAD.X R19, RZ, RZ, ~R13, P0 ;  /* 0x000000ffff137224 */ /* 0x000fe200000e0e0d */
[----:B------:R-:W-:-:S03]  /*1ee0*/  MOV R13, R6 ;  /* 0x00000006000d7202 */ /* 0x000fc60000000f00 */
[-C--:B------:R-:W-:Y:S02]  /*1ef0*/  IMAD R15, R7, R19.reuse, RZ ;  /* 0x00000013070f7224 */ /* 0x080fe400078e02ff */
[----:B------:R-:W-:-:S04]  /*1f00*/  IMAD.WIDE.U32 R12, P0, R6, R19, R12 ;  /* 0x00000013060c7225 */ /* 0x000fc8000780000c */
[----:B------:R-:W-:-:S04]  /*1f10*/  IMAD.HI.U32 R11, R7, R19, RZ ;  /* 0x00000013070b7227 */ /* 0x000fc800078e00ff */
[----:B------:R-:W-:-:S04]  /*1f20*/  IMAD.HI.U32 R12, P1, R7, R17, R12 ;  /* 0x00000011070c7227 */ /* 0x000fc8000782000c */
[----:B------:R-:W-:Y:S01]  /*1f30*/  IMAD.X R11, R11, 0x1, R7, P0 ;  /* 0x000000010b0b7824 */ /* 0x000fe200000e0607 */
[----:B------:R-:W-:-:S04]  /*1f40*/  IADD3 R13, P2, PT, R15, R12, RZ ;  /* 0x0000000c0f0d7210 */ /* 0x000fc80007f5e0ff */
[----:B------:R-:W-:Y:S01]  /*1f50*/  IADD3.X R11, PT, PT, RZ, RZ, R11, P2, P1 ;  /* 0x000000ffff0b7210 */ /* 0x000fe200017e240b */
[----:B------:R-:W-:-:S04]  /*1f60*/  IMAD.WIDE.U32 R6, R13, R5, RZ ;  /* 0x000000050d067225 */ /* 0x000fc800078e00ff */
[----:B------:R-:W-:Y:S01]  /*1f70*/  IMAD R12, R13, UR4, R7 ;  /* 0x000000040d0c7c24 */ /* 0x000fe2000f8e0207 */
[----:B------:R-:W-:-:S03]  /*1f80*/  IADD3 R7, P0, PT, RZ, -R6, RZ ;  /* 0x80000006ff077210 */ /* 0x000fc60007f1e0ff */
[----:B------:R-:W-:Y:S02]  /*1f90*/  IMAD R6, R11, R5, R12 ;  /* 0x000000050b067224 */ /* 0x000fe400078e020c */
[----:B------:R-:W-:-:S04]  /*1fa0*/  IMAD.HI.U32 R12, R13, R7, RZ ;  /* 0x000000070d0c7227 */ /* 0x000fc800078e00ff */
[----:B------:R-:W-:-:S04]  /*1fb0*/  IMAD.X R6, RZ, RZ, ~R6, P0 ;  /* 0x000000ffff067224 */ /* 0x000fc800000e0e06 */
        /* <DEDUP_REMOVED lines=15> */
[----:B------:R-:W-:-:S03]  /*20b0*/  IMAD.WIDE.U32 R6, R12, R5, RZ ;  /* 0x000000050c067225 */ /* 0x000fc600078e00ff */
[----:B------:R-:W-:Y:S01]  /*20c0*/  IADD3.X R14, PT, PT, RZ, R11, RZ, P1, !PT ;  /* 0x0000000bff0e7210 */ /* 0x000fe20000ffe4ff */
[----:B------:R-:W-:Y:S01]  /*20d0*/  IMAD R7, R12, UR4, R7 ;  /* 0x000000040c077c24 */ /* 0x000fe2000f8e0207 */
[----:B------:R-:W-:Y:S02]  /*20e0*/  IADD3 R16, P1, PT, -R6, R9, RZ ;  /* 0x0000000906107210 */ /* 0x000fe40007f3e1ff */
[----:B------:R-:W-:Y:S01]  /*20f0*/  IADD3 R9, P2, PT, R12, 0x1, RZ ;  /* 0x000000010c097810 */ /* 0x000fe20007f5e0ff */
[-C--:B------:R-:W-:Y:S01]  /*2100*/  IMAD R7, R14, R5.reuse, R7 ;  /* 0x000000050e077224 */ /* 0x080fe200078e0207 */
[----:B------:R-:W-:-:S03]  /*2110*/  ISETP.GE.U32.AND P0, PT, R16, R5, PT ;  /* 0x000000051000720c */ /* 0x000fc60003f06070 */
[----:B------:R-:W-:Y:S01]  /*2120*/  IMAD.X R11, R10, 0x1, ~R7, P1 ;  /* 0x000000010a0b7824 */ /* 0x000fe200008e0e07 */
[----:B------:R-:W-:Y:S01]  /*2130*/  IADD3 R6, P1, PT, -R5, R16, RZ ;  /* 0x0000001005067210 */ /* 0x000fe20007f3e1ff */
[----:B------:R-:W-:-:S03]  /*2140*/  IMAD.X R7, RZ, RZ, R14, P2 ;  /* 0x000000ffff077224 */ /* 0x000fc600010e060e */
[C---:B------:R-:W-:Y:S02]  /*2150*/  ISETP.GE.U32.AND.EX P0, PT, R11.reuse, UR4, PT, P0 ;  /* 0x000000040b007c0c */ /* 0x040fe4000bf06100 */
[----:B------:R-:W-:Y:S02]  /*2160*/  IADD3.X R10, PT, PT, R11, ~UR4, RZ, P1, !PT ;  /* 0x800000040b0a7c10 */ /* 0x000fe40008ffe4ff */
[----:B------:R-:W-:Y:S02]  /*2170*/  SEL R6, R6, R16, P0 ;  /* 0x0000001006067207 */ /* 0x000fe40000000000 */
[----:B------:R-:W-:Y:S02]  /*2180*/  SEL R9, R9, R12, P0 ;  /* 0x0000000c09097207 */ /* 0x000fe40000000000 */
[----:B------:R-:W-:Y:S02]  /*2190*/  SEL R10, R10, R11, P0 ;  /* 0x0000000b0a0a7207 */ /* 0x000fe40000000000 */
[----:B------:R-:W-:-:S02]  /*21a0*/  SEL R14, R7, R14, P0 ;  /* 0x0000000e070e7207 */ /* 0x000fc40000000000 */
[----:B------:R-:W-:Y:S02]  /*21b0*/  ISETP.GE.U32.AND P0, PT, R6, R5, PT ;  /* 0x000000050600720c */ /* 0x000fe40003f06070 */
[----:B------:R-:W-:Y:S02]  /*21c0*/  IADD3 R6, P2, PT, R9, 0x1, RZ ;  /* 0x0000000109067810 */ /* 0x000fe40007f5e0ff */
[----:B------:R-:W-:Y:S02]  /*21d0*/  ISETP.GE.U32.AND.EX P0, PT, R10, UR4, PT, P0 ;  /* 0x000000040a007c0c */ /* 0x000fe4000bf06100 */
[----:B------:R-:W-:Y:S01]  /*21e0*/  ISETP.NE.U32.AND P1, PT, R5, RZ, PT ;  /* 0x000000ff0500720c */ /* 0x000fe20003f25070 */
[----:B------:R-:W-:Y:S01]  /*21f0*/  IMAD.X R7, RZ, RZ, R14, P2 ;  /* 0x000000ffff077224 */ /* 0x000fe200010e060e */
[----:B------:R-:W-:Y:S01]  /*2200*/  SEL R6, R6, R9, P0 ;  /* 0x0000000906067207 */ /* 0x000fe20000000000 */
[----:B------:R-:W-:Y:S01]  /*2210*/  IMAD.MOV.U32 R9, RZ, RZ, 0x0 ;  /* 0x00000000ff097424 */ /* 0x000fe200078e00ff */
[----:B------:R-:W-:-:S02]  /*2220*/  ISETP.NE.AND.EX P1, PT, RZ, UR4, PT, P1 ;  /* 0x00000004ff007c0c */ /* 0x000fc4000bf25310 */
[----:B------:R-:W-:Y:S02]  /*2230*/  SEL R7, R7, R14, P0 ;  /* 0x0000000e07077207 */ /* 0x000fe40000000000 */
[----:B------:R-:W-:Y:S02]  /*2240*/  SEL R6, R6, 0xffffffff, P1 ;  /* 0xffffffff06067807 */ /* 0x000fe40000800000 */
[----:B------:R-:W-:Y:S01]  /*2250*/  SEL R7, R7, 0xffffffff, P1 ;  /* 0xffffffff07077807 */ /* 0x000fe20000800000 */
[----:B------:R-:W-:Y:S06]  /*2260*/  RET.REL.NODEC R8 `(_ZN3cub18CUB_300001_SM_10006detail9transform16transform_kernelINS2_10policy_hubILb0EN4cuda3std3__45tupleIJN6thrust24THRUST_300001_SM_1000_NS6detail15normal_iteratorINSA_10device_ptrIfEEEESF_EEEE10policy1000EiNS7_4plusIfEESF_JPfSL_EEEvT0_iT1_T2_DpNS2_10kernel_argIT3_EE) ;  /* 0xffffffdc08647950 */ /* 0x000fec0003c3ffff */
.L_x_53:
        /* <DEDUP_REMOVED lines=9> */
.L_x_84:


//--------------------- .text._ZN3cub18CUB_300001_SM_10006detail8for_each13static_kernelINS2_12policy_hub_t12policy_500_tElN6thrust24THRUST_300001_SM_1000_NS8cuda_cub10__tabulate7functorINS7_6detail15normal_iteratorINS7_10device_ptrIfEEEE17sine_wave_functorlEEEEvT0_T1_ --------------------------
	.section	.text._ZN3cub18CUB_300001_SM_10006detail8for_each13static_kernelINS2_12policy_hub_t12policy_500_tElN6thrust24THRUST_300001_SM_1000_NS8cuda_cub10__tabulate7functorINS7_6detail15normal_iteratorINS7_10device_ptrIfEEEE17sine_wave_functorlEEEEvT0_T1_,"ax",@progbits
	.align	128
        .global         _ZN3cub18CUB_300001_SM_10006detail8for_each13static_kernelINS2_12policy_hub_t12policy_500_tElN6thrust24THRUST_300001_SM_1000_NS8cuda_cub10__tabulate7functorINS7_6detail15normal_iteratorINS7_10device_ptrIfEEEE17sine_wave_functorlEEEEvT0_T1_
        .type           _ZN3cub18CUB_300001_SM_10006detail8for_each13static_kernelINS2_12policy_hub_t12policy_500_tElN6thrust24THRUST_300001_SM_1000_NS8cuda_cub10__tabulate7functorINS7_6detail15normal_iteratorINS7_10device_ptrIfEEEE17sine_wave_functorlEEEEvT0_T1_,@function
        .size           _ZN3cub18CUB_300001_SM_10006detail8for_each13static_kernelINS2_12policy_hub_t12policy_500_tElN6thrust24THRUST_300001_SM_1000_NS8cuda_cub10__tabulate7functorINS7_6detail15normal_iteratorINS7_10device_ptrIfEEEE17sine_wave_functorlEEEEvT0_T1_,(.L_x_87 - _ZN3cub18CUB_300001_SM_10006detail8for_each13static_kernelINS2_12policy_hub_t12policy_500_tElN6thrust24THRUST_300001_SM_1000_NS8cuda_cub10__tabulate7functorINS7_6detail15normal_iteratorINS7_10device_ptrIfEEEE17sine_wave_functorlEEEEvT0_T1_)
        .other          _ZN3cub18CUB_300001_SM_10006detail8for_each13static_kernelINS2_12policy_hub_t12policy_500_tElN6thrust24THRUST_300001_SM_1000_NS8cuda_cub10__tabulate7functorINS7_6detail15normal_iteratorINS7_10device_ptrIfEEEE17sine_wave_functorlEEEEvT0_T1_,@"STO_CUDA_ENTRY STV_DEFAULT"
_ZN3cub18CUB_300001_SM_10006detail8for_each13static_kernelINS2_12policy_hub_t12policy_500_tElN6thrust24THRUST_300001_SM_1000_NS8cuda_cub10__tabulate7functorINS7_6detail15normal_iteratorINS7_10device_ptrIfEEEE17sine_wave_functorlEEEEvT0_T1_:
.text._ZN3cub18CUB_300001_SM_10006detail8for_each13static_kernelINS2_12policy_hub_t12policy_500_tElN6thrust24THRUST_300001_SM_1000_NS8cuda_cub10__tabulate7functorINS7_6detail15normal_iteratorINS7_10device_ptrIfEEEE17sine_wave_functorlEEEEvT0_T1_:
[----:B------:R-:W-:Y:S08]  /*0000*/  LDC R1, c[0x0][0x37c] ;  /* 0x0000df00ff017b82 */ /* 0x000ff00000000800 */
[----:B------:R-:W0:Y:S01]  /*0010*/  S2UR UR6, SR_CTAID.X ;  /* 0x00000000000679c3 */ /* 0x000e220000002500 */
[----:B------:R-:W1:Y:S01]  /*0020*/  LDCU.64 UR8, c[0x0][0x380] ;  /* 0x00007000ff0877ac */ /* 0x000e620008000a00 */
[----:B------:R-:W2:Y:S01]  /*0030*/  LDCU.64 UR10, c[0x0][0x358] ;  /* 0x00006b00ff0a77ac */ /* 0x000ea20008000a00 */
[----:B0-----:R-:W-:-:S04]  /*0040*/  UIMAD.WIDE.U32 UR6, UR6, 0x200, URZ ;  /* 0x00000200060678a5 */ /* 0x001fc8000f8e00ff */
[----:B-1----:R-:W-:-:S04]  /*0050*/  UIADD3 UR8, UP0, UPT, -UR6, UR8, URZ ;  /* 0x0000000806087290 */ /* 0x002fc8000ff1e1ff */
[----:B------:R-:W-:Y:S02]  /*0060*/  UIADD3.X UR4, UPT, UPT, ~UR7, UR9, URZ, UP0, !UPT ;  /* 0x0000000907047290 */ /* 0x000fe400087fe5ff */
[----:B------:R-:W-:-:S04]  /*0070*/  UISETP.GE.U32.AND UP0, UPT, UR8, 0x200, UPT ;  /* 0x000002000800788c */ /* 0x000fc8000bf06070 */
[----:B------:R-:W-:-:S09]  /*0080*/  UISETP.GE.AND.EX UP0, UPT, UR4, URZ, UPT, UP0 ;  /* 0x000000ff0400728c */ /* 0x000fd2000bf06300 */
[----:B--2---:R-:W-:Y:S05]  /*0090*/  BRA.U !UP0, `(.L_x_54) ;  /* 0x0000001108187547 */ /* 0x004fea000b800000 */
[----:B------:R-:W0:Y:S01]  /*00a0*/  S2R R3, SR_TID.X ;  /* 0x0000000000037919 */ /* 0x000e220000002100 */
[----:B------:R-:W1:Y:S01]  /*00b0*/  LDC R2, c[0x0][0x398] ;  /* 0x0000e600ff027b82 */ /* 0x000e620000000800 */
[----:B------:R-:W1:Y:S01]  /*00c0*/  LDCU UR8, c[0x0][0x394] ;  /* 0x00007280ff0877ac */ /* 0x000e620008000800 */
[----:B------:R-:W-:Y:S01]  /*00d0*/  BSSY.RECONVERGENT B0, `(.L_x_55) ;  /* 0x000006d000007945 */ /* 0x000fe20003800200 */
[----:B0-----:R-:W-:-:S04]  /*00e0*/  IADD3 R3, P1, PT, R3, UR6, RZ ;  /* 0x0000000603037c10 */ /* 0x001fc8000ff3e0ff */
[----:B------:R-:W-:-:S05]  /*00f0*/  I2FP.F32.S32 R5, R3 ;  /* 0x0000000300057245 */ /* 0x000fca0000201400 */
[----:B-1----:R-:W-:-:S04]  /*0100*/  FFMA R0, R5, UR8, R2 ;  /* 0x0000000805007c23 */ /* 0x002fc80008000002 */
[C---:B------:R-:W-:Y:S01]  /*0110*/  FMUL R4, R0.reuse, 0.63661974668502807617 ;  /* 0x3f22f98300047820 */ /* 0x040fe20000400000 */
[----:B------:R-:W-:-:S03]  /*0120*/  FSETP.GE.AND P0, PT, |R0|, 105615, PT ;  /* 0x47ce47800000780b */ /* 0x000fc60003f06200 */
[----:B------:R-:W0:Y:S02]  /*0130*/  F2I.NTZ R12, R4 ;  /* 0x00000004000c7305 */ /* 0x000e240000203100 */
[----:B0-----:R-:W-:-:S05]  /*0140*/  I2FP.F32.S32 R5, R12 ;  /* 0x0000000c00057245 */ /* 0x001fca0000201400 */
[----:B------:R-:W-:-:S04]  /*0150*/  FFMA R6, R5, -1.5707962512969970703, R0 ;  /* 0xbfc90fda05067823 */ /* 0x000fc80000000000 */
[----:B------:R-:W-:Y:S01]  /*0160*/  FFMA R8, R5, -7.5497894158615963534e-08, R6 ;  /* 0xb3a2216805087823 */ /* 0x000fe20000000006 */
[----:B------:R-:W-:-:S03]  /*0170*/  IMAD.X R6, RZ, RZ, UR7, P1 ;  /* 0x00000007ff067e24 */ /* 0x000fc600088e06ff */
[----:B------:R-:W-:Y:S01]  /*0180*/  FFMA R10, R5, -5.3903029534742383927e-15, R8 ;  /* 0xa7c234c5050a7823 */ /* 0x000fe20000000008 */
[----:B------:R-:W-:Y:S06]  /*0190*/  @!P0 BRA `(.L_x_56) ;  /* 0x0000000400808947 */ /* 0x000fec0003800000 */
[----:B------:R-:W-:-:S13]  /*01a0*/  FSETP.NEU.AND P0, PT, |R0|, +INF , PT ;  /* 0x7f8000000000780b */ /* 0x000fda0003f0d200 */
[----:B------:R-:W-:Y:S01]  /*01b0*/  @!P0 FMUL R10, RZ, R0 ;  /* 0x00000000ff0a8220 */ /* 0x000fe20000400000 */
[----:B------:R-:W-:Y:S01]  /*01c0*/  @!P0 IMAD.MOV.U32 R12, RZ, RZ, RZ ;  /* 0x000000ffff0c8224 */ /* 0x000fe200078e00ff */
[----:B------:R-:W-:Y:S06]  /*01d0*/  @!P0 BRA `(.L_x_56) ;  /* 0x0000000400708947 */ /* 0x000fec0003800000 */
[----:B------:R-:W-:Y:S01]  /*01e0*/  IMAD.SHL.U32 R4, R0, 0x100, RZ ;  /* 0x0000010000047824 */ /* 0x000fe200078e00ff */
[----:B------:R-:W0:Y:S01]  /*01f0*/  LDCU.64 UR6, c[0x4][0x158] ;  /* 0x01002b00ff0677ac */ /* 0x000e220008000a00 */
[----:B------:R-:W-:Y:S02]  /*0200*/  IMAD.MOV.U32 R5, RZ, RZ, RZ ;  /* 0x000000ffff057224 */ /* 0x000fe400078e00ff */
[----:B------:R-:W-:Y:S01]  /*0210*/  IMAD.MOV.U32 R12, RZ, RZ, RZ ;  /* 0x000000ffff0c7224 */ /* 0x000fe200078e00ff */
[----:B------:R-:W-:Y:S01]  /*0220*/  LOP3.LUT R7, R4, 0x80000000, RZ, 0xfc, !PT ;  /* 0x8000000004077812 */ /* 0x000fe200078efcff */
[----:B------:R-:W-:Y:S01]  /*0230*/  UMOV UR5, URZ ;  /* 0x000000ff00057c82 */ /* 0x000fe20008000000 */
[----:B------:R-:W-:-:S05]  /*0240*/  UMOV UR4, URZ ;  /* 0x000000ff00047c82 */ /* 0x000fca0008000000 */
.L_x_57:
[----:B0-----:R-:W-:Y:S02]  /*0250*/  IMAD.U32 R10, RZ, RZ, UR6 ;  /* 0x00000006ff0a7e24 */ /* 0x001fe4000f8e00ff */
[----:B------:R-:W-:-:S05]  /*0260*/  IMAD.U32 R11, RZ, RZ, UR7 ;  /* 0x00000007ff0b7e24 */ /* 0x000fca000f8e00ff */
[----:B------:R-:W2:Y:S01]  /*0270*/  LDG.E.CONSTANT R8, desc[UR10][R10.64] ;  /* 0x0000000a0a087981 */ /* 0x000ea2000c1e9900 */
[----:B------:R-:W-:Y:S01]  /*0280*/  UIADD3 UR4, UPT, UPT, UR4, 0x1, URZ ;  /* 0x0000000104047890 */ /* 0x000fe2000fffe0ff */
[C---:B------:R-:W-:Y:S01]  /*0290*/  ISETP.EQ.AND P0, PT, R12.reuse, RZ, PT ;  /* 0x000000ff0c00720c */ /* 0x040fe20003f02270 */
[----:B------:R-:W-:Y:S01]  /*02a0*/  UIADD3 UR6, UP1, UPT, UR6, 0x4, URZ ;  /* 0x0000000406067890 */ /* 0x000fe2000ff3e0ff */
[C---:B------:R-:W-:Y:S01]  /*02b0*/  ISETP.EQ.AND P1, PT, R12.reuse, 0x4, PT ;  /* 0x000000040c00780c */ /* 0x040fe20003f22270 */
[----:B------:R-:W-:Y:S01]  /*02c0*/  UISETP.NE.AND UP0, UPT, UR4, 0x6, UPT ;  /* 0x000000060400788c */ /* 0x000fe2000bf05270 */
[C---:B------:R-:W-:Y:S01]  /*02d0*/  ISETP.EQ.AND P2, PT, R12.reuse, 0x8, PT ;  /* 0x000000080c00780c */ /* 0x040fe20003f42270 */
[----:B------:R-:W-:Y:S01]  /*02e0*/  UIADD3.X UR7, UPT, UPT, URZ, UR7, URZ, UP1, !UPT ;  /* 0x00000007ff077290 */ /* 0x000fe20008ffe4ff */
[C---:B------:R-:W-:Y:S02]  /*02f0*/  ISETP.EQ.AND P3, PT, R12.reuse, 0xc, PT ;  /* 0x0000000c0c00780c */ /* 0x040fe40003f62270 */
[----:B------:R-:W-:-:S02]  /*0300*/  ISETP.EQ.AND P4, PT, R12, 0x10, PT ;  /* 0x000000100c00780c */ /* 0x000fc40003f82270 */
[C---:B------:R-:W-:Y:S01]  /*0310*/  ISETP.EQ.AND P5, PT, R12.reuse, 0x14, PT ;  /* 0x000000140c00780c */ /* 0x040fe20003fa2270 */
[----:B------:R-:W-:Y:S02]  /*0320*/  VIADD R12, R12, 0x4 ;  /* 0x000000040c0c7836 */ /* 0x000fe40000000000 */
[----:B--2---:R-:W-:-:S03]  /*0330*/  IMAD.WIDE.U32 R8, R8, R7, RZ ;  /* 0x0000000708087225 */ /* 0x004fc600078e00ff */
[----:B------:R-:W-:-:S04]  /*0340*/  IADD3 R8, P6, PT, R8, R5, RZ ;  /* 0x0000000508087210 */ /* 0x000fc80007fde0ff */
[----:B------:R-:W-:Y:S01]  /*0350*/  IADD3.X R5, PT, PT, R9, UR5, RZ, P6, !PT ;  /* 0x0000000509057c10 */ /* 0x000fe2000b7fe4ff */
[--C-:B------:R-:W-:Y:S01]  /*0360*/  @P0 IMAD.MOV.U32 R4, RZ, RZ, R8.reuse ;  /* 0x000000ffff040224 */ /* 0x100fe200078e0008 */
[----:B------:R-:W-:Y:S01]  /*0370*/  @P1 MOV R15, R8 ;  /* 0x00000008000f1202 */ /* 0x000fe20000000f00 */
[--C-:B------:R-:W-:Y:S02]  /*0380*/  @P2 IMAD.MOV.U32 R16, RZ, RZ, R8.reuse ;  /* 0x000000ffff102224 */ /* 0x100fe400078e0008 */
[--C-:B------:R-:W-:Y:S02]  /*0390*/  @P3 IMAD.MOV.U32 R17, RZ, RZ, R8.reuse ;  /* 0x000000ffff113224 */ /* 0x100fe400078e0008 */
[--C-:B------:R-:W-:Y:S02]  /*03a0*/  @P4 IMAD.MOV.U32 R18, RZ, RZ, R8.reuse ;  /* 0x000000ffff124224 */ /* 0x100fe400078e0008 */
[----:B------:R-:W-:Y:S01]  /*03b0*/  @P5 IMAD.MOV.U32 R14, RZ, RZ, R8 ;  /* 0x000000ffff0e5224 */ /* 0x000fe200078e0008 */
[----:B------:R-:W-:Y:S06]  /*03c0*/  BRA.U UP0, `(.L_x_57) ;  /* 0xfffffffd00a07547 */ /* 0x000fec000b83ffff */
[----:B------:R-:W-:Y:S01]  /*03d0*/  SHF.R.U32.HI R7, RZ, 0x17, R0 ;  /* 0x00000017ff077819 */ /* 0x000fe20000011600 */
[----:B------:R-:W-:Y:S03]  /*03e0*/  BSSY.RECONVERGENT B1, `(.L_x_58) ;  /* 0x0000029000017945 */ /* 0x000fe60003800200 */
[C---:B------:R-:W-:Y:S02]  /*03f0*/  LOP3.LUT R8, R7.reuse, 0xe0, RZ, 0xc0, !PT ;  /* 0x000000e007087812 */ /* 0x040fe400078ec0ff */
[----:B------:R-:W-:-:S03]  /*0400*/  LOP3.LUT P6, RZ, R7, 0x1f, RZ, 0xc0, !PT ;  /* 0x0000001f07ff7812 */ /* 0x000fc600078cc0ff */
[----:B------:R-:W-:-:S05]  /*0410*/  VIADD R8, R8, 0xffffff80 ;  /* 0xffffff8008087836 */ /* 0x000fca0000000000 */
[----:B------:R-:W-:-:S05]  /*0420*/  SHF.R.U32.HI R8, RZ, 0x5, R8 ;  /* 0x00000005ff087819 */ /* 0x000fca0000011608 */
[----:B------:R-:W-:-:S05]  /*0430*/  IMAD.U32 R10, R8, -0x4, RZ ;  /* 0xfffffffc080a7824 */ /* 0x000fca00078e00ff */
[C---:B------:R-:W-:Y:S02]  /*0440*/  ISETP.EQ.AND P3, PT, R10.reuse, -0x18, PT ;  /* 0xffffffe80a00780c */ /* 0x040fe40003f62270 */
[C---:B------:R-:W-:Y:S02]  /*0450*/  ISETP.EQ.AND P4, PT, R10.reuse, -0x14, PT ;  /* 0xffffffec0a00780c */ /* 0x040fe40003f82270 */
[C---:B------:R-:W-:Y:S02]  /*0460*/  ISETP.EQ.AND P2, PT, R10.reuse, -0x10, PT ;  /* 0xfffffff00a00780c */ /* 0x040fe40003f42270 */
[C---:B------:R-:W-:Y:S02]  /*0470*/  ISETP.EQ.AND P1, PT, R10.reuse, -0xc, PT ;  /* 0xfffffff40a00780c */ /* 0x040fe40003f22270 */
[C---:B------:R-:W-:Y:S02]  /*0480*/  ISETP.EQ.AND P0, PT, R10.reuse, -0x8, PT ;  /* 0xfffffff80a00780c */ /* 0x040fe40003f02270 */
[----:B------:R-:W-:-:S03]  /*0490*/  ISETP.EQ.AND P5, PT, R10, RZ, PT ;  /* 0x000000ff0a00720c */ /* 0x000fc60003fa2270 */
[----:B------:R-:W-:Y:S01]  /*04a0*/  @P3 IMAD.MOV.U32 R8, RZ, RZ, R4 ;  /* 0x000000ffff083224 */ /* 0x000fe200078e0004 */
[C---:B------:R-:W-:Y:S01]  /*04b0*/  ISETP.EQ.AND P3, PT, R10.reuse, -0x4, PT ;  /* 0xfffffffc0a00780c */ /* 0x040fe20003f62270 */
[----:B------:R-:W-:Y:S01]  /*04c0*/  @P4 IMAD.MOV.U32 R8, RZ, RZ, R15 ;  /* 0x000000ffff084224 */ /* 0x000fe200078e000f */
[----:B------:R-:W-:Y:S01]  /*04d0*/  @P4 MOV R9, R4 ;  /* 0x0000000400094202 */ /* 0x000fe20000000f00 */
[----:B------:R-:W-:Y:S01]  /*04e0*/  @P2 IMAD.MOV.U32 R8, RZ, RZ, R16 ;  /* 0x000000ffff082224 */ /* 0x000fe200078e0010 */
[----:B------:R-:W-:Y:S01]  /*04f0*/  ISETP.EQ.AND P4, PT, R10, 0x4, PT ;  /* 0x000000040a00780c */ /* 0x000fe20003f82270 */
[----:B------:R-:W-:Y:S02]  /*0500*/  @P1 IMAD.MOV.U32 R8, RZ, RZ, R17 ;  /* 0x000000ffff081224 */ /* 0x000fe400078e0011 */
[----:B------:R-:W-:Y:S02]  /*0510*/  @P0 IMAD.MOV.U32 R8, RZ, RZ, R18 ;  /* 0x000000ffff080224 */ /* 0x000fe400078e0012 */
[----:B------:R-:W-:-:S02]  /*0520*/  @P2 IMAD.MOV.U32 R9, RZ, RZ, R15 ;  /* 0x000000ffff092224 */ /* 0x000fc400078e000f */
[----:B------:R-:W-:Y:S02]  /*0530*/  @P1 IMAD.MOV.U32 R9, RZ, RZ, R16 ;  /* 0x000000ffff091224 */ /* 0x000fe400078e0010 */
[----:B------:R-:W-:Y:S01]  /*0540*/  @P3 MOV R8, R14 ;  /* 0x0000000e00083202 */ /* 0x000fe20000000f00 */
[----:B------:R-:W-:Y:S02]  /*0550*/  @P5 IMAD.MOV.U32 R8, RZ, RZ, R5 ;  /* 0x000000ffff085224 */ /* 0x000fe400078e0005 */
[----:B------:R-:W-:Y:S02]  /*0560*/  @P0 IMAD.MOV.U32 R9, RZ, RZ, R17 ;  /* 0x000000ffff090224 */ /* 0x000fe400078e0011 */
[----:B------:R-:W-:Y:S02]  /*0570*/  @P3 IMAD.MOV.U32 R9, RZ, RZ, R18 ;  /* 0x000000ffff093224 */ /* 0x000fe400078e0012 */
[----:B------:R-:W-:Y:S02]  /*0580*/  @P5 IMAD.MOV.U32 R9, RZ, RZ, R14 ;  /* 0x000000ffff095224 */ /* 0x000fe400078e000e */
[----:B------:R-:W-:-:S02]  /*0590*/  @P4 IMAD.MOV.U32 R9, RZ, RZ, R5 ;  /* 0x000000ffff094224 */ /* 0x000fc400078e0005 */
[----:B------:R-:W-:Y:S01]  /*05a0*/  IMAD.MOV.U32 R12, RZ, RZ, R8 ;  /* 0x000000ffff0c7224 */ /* 0x000fe200078e0008 */
[----:B------:R-:W-:Y:S06]  /*05b0*/  @!P6 BRA `(.L_x_59) ;  /* 0x00000000002ce947 */ /* 0x000fec0003800000 */
[----:B------:R-:W-:Y:S01]  /*05c0*/  @P2 IMAD.MOV.U32 R8, RZ, RZ, R4 ;  /* 0x000000ffff082224 */ /* 0x000fe200078e0004 */
[----:B------:R-:W-:Y:S01]  /*05d0*/  LOP3.LUT R7, R7, 0x1f, RZ, 0xc0, !PT ;  /* 0x0000001f07077812 */ /* 0x000fe200078ec0ff */
[----:B------:R-:W-:Y:S02]  /*05e0*/  @P1 IMAD.MOV.U32 R8, RZ, RZ, R15 ;  /* 0x000000ffff081224 */ /* 0x000fe400078e000f */
[----:B------:R-:W-:Y:S01]  /*05f0*/  @P0 IMAD.MOV.U32 R8, RZ, RZ, R16 ;  /* 0x000000ffff080224 */ /* 0x000fe200078e0010 */
[----:B------:R-:W-:Y:S01]  /*0600*/  ISETP.EQ.AND P0, PT, R10, 0x8, PT ;  /* 0x000000080a00780c */ /* 0x000fe20003f02270 */
[----:B------:R-:W-:Y:S01]  /*0610*/  @P3 IMAD.MOV.U32 R8, RZ, RZ, R17 ;  /* 0x000000ffff083224 */ /* 0x000fe200078e0011 */
[----:B------:R-:W-:Y:S01]  /*0620*/  @P5 MOV R8, R18 ;  /* 0x0000001200085202 */ /* 0x000fe20000000f00 */
[----:B------:R-:W-:Y:S01]  /*0630*/  @P4 IMAD.MOV.U32 R8, RZ, RZ, R14 ;  /* 0x000000ffff084224 */ /* 0x000fe200078e000e */
[----:B------:R-:W-:-:S09]  /*0640*/  SHF.L.W.U32.HI R12, R9, R7, R12 ;  /* 0x00000007090c7219 */ /* 0x000fd20000010e0c */
[----:B------:R-:W-:-:S05]  /*0650*/  @P0 IMAD.MOV.U32 R8, RZ, RZ, R5 ;  /* 0x000000ffff080224 */ /* 0x000fca00078e0005 */
[----:B------:R-:W-:-:S07]  /*0660*/  SHF.L.W.U32.HI R9, R8, R7, R9 ;  /* 0x0000000708097219 */ /* 0x000fce0000010e09 */
.L_x_59:
[----:B------:R-:W-:Y:S05]  /*0670*/  BSYNC.RECONVERGENT B1 ;  /* 0x0000000000017941 */ /* 0x000fea0003800200 */
.L_x_58:
[C---:B------:R-:W-:Y:S01]  /*0680*/  SHF.L.W.U32.HI R5, R9.reuse, 0x2, R12 ;  /* 0x0000000209057819 */ /* 0x040fe20000010e0c */
[----:B------:R-:W-:Y:S01]  /*0690*/  IMAD.SHL.U32 R9, R9, 0x4, RZ ;  /* 0x0000000409097824 */ /* 0x000fe200078e00ff */
[----:B------:R-:W-:Y:S01]  /*06a0*/  UMOV UR4, 0x54442d19 ;  /* 0x54442d1900047882 */ /* 0x000fe20000000000 */
[----:B------:R-:W-:Y:S01]  /*06b0*/  UMOV UR5, 0x3bf921fb ;  /* 0x3bf921fb00057882 */ /* 0x000fe20000000000 */
[----:B------:R-:W-:Y:S02]  /*06c0*/  SHF.R.S32.HI R8, RZ, 0x1f, R5 ;  /* 0x0000001fff087819 */ /* 0x000fe40000011405 */
[----:B------:R-:W-:Y:S02]  /*06d0*/  ISETP.GE.AND P0, PT, R0, RZ, PT ;  /* 0x000000ff0000720c */ /* 0x000fe40003f06270 */
[C---:B------:R-:W-:Y:S02]  /*06e0*/  LOP3.LUT R10, R8.reuse, R9, RZ, 0x3c, !PT ;  /* 0x00000009080a7212 */ /* 0x040fe400078e3cff */
[----:B------:R-:W-:-:S02]  /*06f0*/  LOP3.LUT R11, R8, R5, RZ, 0x3c, !PT ;  /* 0x00000005080b7212 */ /* 0x000fc400078e3cff */
[----:B------:R-:W-:Y:S02]  /*0700*/  SHF.R.U32.HI R12, RZ, 0x1e, R12 ;  /* 0x0000001eff0c7819 */ /* 0x000fe4000001160c */
[----:B------:R-:W0:Y:S01]  /*0710*/  I2F.F64.S64 R8, R10 ;  /* 0x0000000a00087312 */ /* 0x000e220000301c00 */
[C---:B------:R-:W-:Y:S02]  /*0720*/  LOP3.LUT R0, R5.reuse, R0, RZ, 0x3c, !PT ;  /* 0x0000000005007212 */ /* 0x040fe400078e3cff */
[----:B------:R-:W-:Y:S02]  /*0730*/  LEA.HI R12, R5, R12, RZ, 0x1 ;  /* 0x0000000c050c7211 */ /* 0x000fe400078f08ff */
[----:B------:R-:W-:-:S03]  /*0740*/  ISETP.GE.AND P1, PT, R0, RZ, PT ;  /* 0x000000ff0000720c */ /* 0x000fc60003f26270 */
[----:B------:R-:W-:-:S04]  /*0750*/  IMAD.MOV R0, RZ, RZ, -R12 ;  /* 0x000000ffff007224 */ /* 0x000fc800078e0a0c */
[----:B------:R-:W-:Y:S01]  /*0760*/  @!P0 IMAD.MOV.U32 R12, RZ, RZ, R0 ;  /* 0x000000ffff0c8224 */ /* 0x000fe200078e0000 */
[----:B0-----:R-:W-:-:S10]  /*0770*/  DMUL R8, R8, UR4 ;  /* 0x0000000408087c28 */ /* 0x001fd40008000000 */
[----:B------:R-:W0:Y:S02]  /*0780*/  F2F.F32.F64 R8, R8 ;  /* 0x0000000800087310 */ /* 0x000e240000301000 */
[----:B0-----:R-:W-:-:S07]  /*0790*/  FSEL R10, -R8, R8, !P1 ;  /* 0x00000008080a7208 */ /* 0x001fce0004800100 */
.L_x_56:
[----:B------:R-:W-:Y:S05]  /*07a0*/  BSYNC.RECONVERGENT B0 ;  /* 0x0000000000007941 */ /* 0x000fea0003800200 */
.L_x_55:
[----:B------:R-:W-:Y:S01]  /*07b0*/  LOP3.LUT R7, R12, 0x1, RZ, 0xc0, !PT ;  /* 0x000000010c077812 */ /* 0x000fe200078ec0ff */
[----:B------:R-:W-:Y:S02]  /*07c0*/  IMAD.MOV.U32 R5, RZ, RZ, 0x37cbac00 ;  /* 0x37cbac00ff057424 */ /* 0x000fe400078e00ff */
[----:B------:R-:W-:Y:S01]  /*07d0*/  FMUL R11, R10, R10 ;  /* 0x0000000a0a0b7220 */ /* 0x000fe20000400000 */
[----:B------:R-:W0:Y:S01]  /*07e0*/  LDCU.64 UR4, c[0x0][0x388] ;  /* 0x00007100ff0477ac */ /* 0x000e220008000a00 */
[----:B------:R-:W-:Y:S01]  /*07f0*/  ISETP.NE.U32.AND P0, PT, R7, 0x1, PT ;  /* 0x000000010700780c */ /* 0x000fe20003f05070 */
[----:B------:R-:W-:Y:S02]  /*0800*/  IMAD.MOV.U32 R7, RZ, RZ, 0x3d2aaabb ;  /* 0x3d2aaabbff077424 */ /* 0x000fe400078e00ff */
[----:B------:R-:W-:Y:S01]  /*0810*/  FFMA R0, R11, R5, -0.0013887860113754868507 ;  /* 0xbab607ed0b007423 */ /* 0x000fe20000000005 */
[----:B------:R-:W-:Y:S01]  /*0820*/  MOV R8, 0x3effffff ;  /* 0x3effffff00087802 */ /* 0x000fe20000000f00 */
[----:B------:R-:W-:Y:S01]  /*0830*/  VIADD R9, R3, 0x100 ;  /* 0x0000010003097836 */ /* 0x000fe20000000000 */
[----:B------:R-:W-:Y:S01]  /*0840*/  LOP3.LUT P1, RZ, R12, 0x2, RZ, 0xc0, !PT ;  /* 0x000000020cff7812 */ /* 0x000fe2000782c0ff */
[----:B------:R-:W1:Y:S01]  /*0850*/  LDCU UR9, c[0x0][0x390] ;  /* 0x00007200ff0977ac */ /* 0x000e620008000800 */
[----:B------:R-:W-:Y:S01]  /*0860*/  FSEL R0, R0, -0.00019574658654164522886, !P0 ;  /* 0xb94d415300007808 */ /* 0x000fe20004000000 */
[----:B------:R-:W-:Y:S01]  /*0870*/  BSSY.RECONVERGENT B0, `(.L_x_60) ;  /* 0x0000077000007945 */ /* 0x000fe20003800200 */
[----:B------:R-:W-:-:S02]  /*0880*/  FSEL R20, R7, 0.0083327032625675201416, !P0 ;  /* 0x3c0885e407147808 */ /* 0x000fc40004000000 */
[----:B------:R-:W-:Y:S02]  /*0890*/  FSEL R12, -R8, -0.16666662693023681641, !P0 ;  /* 0xbe2aaaa8080c7808 */ /* 0x000fe40004000100 */
[----:B------:R-:W-:Y:S01]  /*08a0*/  I2FP.F32.S32 R9, R9 ;  /* 0x0000000900097245 */ /* 0x000fe20000201400 */
[----:B------:R-:W-:Y:S01]  /*08b0*/  FFMA R20, R11, R0, R20 ;  /* 0x000000000b147223 */ /* 0x000fe20000000014 */
[----:B------:R-:W-:-:S03]  /*08c0*/  FSEL R0, R10, 1, P0 ;  /* 0x3f8000000a007808 */ /* 0x000fc60000000000 */
[----:B------:R-:W-:Y:S01]  /*08d0*/  FFMA R12, R11, R20, R12 ;  /* 0x000000140b0c7223 */ /* 0x000fe2000000000c */
[----:B------:R-:W-:Y:S01]  /*08e0*/  FFMA R9, R9, UR8, R2 ;  /* 0x0000000809097c23 */ /* 0x000fe20008000002 */
[----:B------:R-:W-:Y:S01]  /*08f0*/  FFMA R11, R11, R0, RZ ;  /* 0x000000000b0b7223 */ /* 0x000fe200000000ff */
[----:B0-----:R-:W-:Y:S02]  /*0900*/  LEA R2, P0, R3, UR4, 0x2 ;  /* 0x0000000403027c11 */ /* 0x001fe4000f8010ff */
[----:B------:R-:W-:Y:S01]  /*0910*/  FMUL R10, R9, 0.63661974668502807617 ;  /* 0x3f22f983090a7820 */ /* 0x000fe20000400000 */
[----:B------:R-:W-:Y:S01]  /*0920*/  FFMA R0, R11, R12, R0 ;  /* 0x0000000c0b007223 */ /* 0x000fe20000000000 */
[----:B------:R-:W-:Y:S02]  /*0930*/  LEA.HI.X R3, R3, UR5, R6, 0x2, P0 ;  /* 0x0000000503037c11 */ /* 0x000fe400080f1406 */
[----:B------:R-:W0:Y:S01]  /*0940*/  F2I.NTZ R19, R10 ;  /* 0x0000000a00137305 */ /* 0x000e220000203100 */
[----:B------:R-:W-:Y:S01]  /*0950*/  @P1 FADD R0, RZ, -R0 ;  /* 0x80000000ff001221 */ /* 0x000fe20000000000 */
[----:B------:R-:W-:-:S03]  /*0960*/  FSETP.GE.AND P0, PT, |R9|, 105615, PT ;  /* 0x47ce47800900780b */ /* 0x000fc60003f06200 */
[----:B-1----:R-:W-:-:S05]  /*0970*/  FMUL R11, R0, UR9 ;  /* 0x00000009000b7c20 */ /* 0x002fca0008400000 */
[----:B------:R1:W-:Y:S01]  /*0980*/  STG.E desc[UR10][R2.64], R11 ;  /* 0x0000000b02007986 */ /* 0x0003e2000c10190a */
[----:B0-----:R-:W-:-:S05]  /*0990*/  I2FP.F32.S32 R0, R19 ;  /* 0x0000001300007245 */ /* 0x001fca0000201400 */
[----:B------:R-:W-:-:S04]  /*09a0*/  FFMA R13, R0, -1.5707962512969970703, R9 ;  /* 0xbfc90fda000d7823 */ /* 0x000fc80000000009 */
[----:B------:R-:W-:-:S04]  /*09b0*/  FFMA R13, R0, -7.5497894158615963534e-08, R13 ;  /* 0xb3a22168000d7823 */ /* 0x000fc8000000000d */
[----:B------:R-:W-:Y:S01]  /*09c0*/  FFMA R0, R0, -5.3903029534742383927e-15, R13 ;  /* 0xa7c234c500007823 */ /* 0x000fe2000000000d */
[----:B-1----:R-:W-:Y:S06]  /*09d0*/  @!P0 BRA `(.L_x_61) ;  /* 0x0000000400808947 */ /* 0x002fec0003800000 */
[----:B------:R-:W-:-:S13]  /*09e0*/  FSETP.NEU.AND P0, PT, |R9|, +INF , PT ;  /* 0x7f8000000900780b */ /* 0x000fda0003f0d200 */
[----:B------:R-:W-:Y:S05]  /*09f0*/  @!P0 BRA `(.L_x_62) ;  /* 0x0000000400708947 */ /* 0x000fea0003800000 */
[----:B------:R-:W-:Y:S01]  /*0a00*/  IMAD.SHL.U32 R6, R9, 0x100, RZ ;  /* 0x0000010009067824 */ /* 0x000fe200078e00ff */
[----:B------:R-:W0:Y:S01]  /*0a10*/  LDCU.64 UR6, c[0x4][0x158] ;  /* 0x01002b00ff0677ac */ /* 0x000e220008000a00 */
[----:B------:R-:W-:Y:S02]  /*0a20*/  IMAD.MOV.U32 R0, RZ, RZ, RZ ;  /* 0x000000ffff007224 */ /* 0x000fe400078e00ff */
[----:B------:R-:W-:Y:S01]  /*0a30*/  IMAD.MOV.U32 R19, RZ, RZ, RZ ;  /* 0x000000ffff137224 */ /* 0x000fe200078e00ff */
[----:B------:R-:W-:Y:S01]  /*0a40*/  LOP3.LUT R6, R6, 0x80000000, RZ, 0xfc, !PT ;  /* 0x8000000006067812 */ /* 0x000fe200078efcff */
[----:B------:R-:W-:Y:S01]  /*0a50*/  UMOV UR5, URZ ;  /* 0x000000ff00057c82 */ /* 0x000fe20008000000 */
[----:B------:R-:W-:-:S05]  /*0a60*/  UMOV UR4, URZ ;  /* 0x000000ff00047c82 */ /* 0x000fca0008000000 */
.L_x_63:
        /* <DEDUP_REMOVED lines=37> */
[--C-:B------:R-:W-:Y:S01]  /*0cc0*/  @P3 IMAD.MOV.U32 R6, RZ, RZ, R4.reuse ;  /* 0x000000ffff063224 */ /* 0x100fe200078e0004 */
[C---:B------:R-:W-:Y:S01]  /*0cd0*/  ISETP.EQ.AND P3, PT, R13.reuse, -0x4, PT ;  /* 0xfffffffc0d00780c */ /* 0x040fe20003f62270 */
[----:B------:R-:W-:Y:S02]  /*0ce0*/  @P4 IMAD.MOV.U32 R11, RZ, RZ, R4 ;  /* 0x000000ffff0b4224 */ /* 0x000fe400078e0004 */
[----:B------:R-:W-:Y:S01]  /*0cf0*/  @P4 IMAD.MOV.U32 R6, RZ, RZ, R15 ;  /* 0x000000ffff064224 */ /* 0x000fe200078e000f */
[----:B------:R-:W-:Y:S01]  /*0d00*/  ISETP.EQ.AND P4, PT, R13, 0x4, PT ;  /* 0x000000040d00780c */ /* 0x000fe20003f82270 */
[--C-:B------:R-:W-:Y:S01]  /*0d10*/  @P2 IMAD.MOV.U32 R6, RZ, RZ, R16.reuse ;  /* 0x000000ffff062224 */ /* 0x100fe200078e0010 */
[----:B------:R-:W-:Y:S01]  /*0d20*/  @P2 MOV R11, R15 ;  /* 0x0000000f000b2202 */ /* 0x000fe20000000f00 */
[----:B------:R-:W-:Y:S02]  /*0d30*/  @P1 IMAD.MOV.U32 R11, RZ, RZ, R16 ;  /* 0x000000ffff0b1224 */ /* 0x000fe400078e0010 */
[----:B------:R-:W-:-:S02]  /*0d40*/  @P0 IMAD.MOV.U32 R11, RZ, RZ, R17 ;  /* 0x000000ffff0b0224 */ /* 0x000fc400078e0011 */
[----:B------:R-:W-:Y:S02]  /*0d50*/  @P1 IMAD.MOV.U32 R6, RZ, RZ, R17 ;  /* 0x000000ffff061224 */ /* 0x000fe400078e0011 */
[----:B------:R-:W-:Y:S02]  /*0d60*/  @P3 IMAD.MOV.U32 R11, RZ, RZ, R18 ;  /* 0x000000ffff0b3224 */ /* 0x000fe400078e0012 */
[----:B------:R-:W-:Y:S02]  /*0d70*/  @P5 IMAD.MOV.U32 R11, RZ, RZ, R14 ;  /* 0x000000ffff0b5224 */ /* 0x000fe400078e000e */
[----:B------:R-:W-:Y:S02]  /*0d80*/  @P4 IMAD.MOV.U32 R11, RZ, RZ, R0 ;  /* 0x000000ffff0b4224 */ /* 0x000fe400078e0000 */
[----:B------:R-:W-:Y:S02]  /*0d90*/  @P0 IMAD.MOV.U32 R6, RZ, RZ, R18 ;  /* 0x000000ffff060224 */ /* 0x000fe400078e0012 */
[----:B------:R-:W-:Y:S01]  /*0da0*/  @P3 IMAD.MOV.U32 R6, RZ, RZ, R14 ;  /* 0x000000ffff063224 */ /* 0x000fe200078e000e */
[----:B------:R-:W-:Y:S01]  /*0db0*/  @P5 MOV R6, R0 ;  /* 0x0000000000065202 */ /* 0x000fe20000000f00 */
[----:B------:R-:W-:Y:S01]  /*0dc0*/  IMAD.MOV.U32 R12, RZ, RZ, R11 ;  /* 0x000000ffff0c7224 */ /* 0x000fe200078e000b */
[----:B------:R-:W-:Y:S06]  /*0dd0*/  @!P6 BRA `(.L_x_65) ;  /* 0x000000000028e947 */ /* 0x000fec0003800000 */
[----:B------:R-:W-:Y:S01]  /*0de0*/  @P1 IMAD.MOV.U32 R4, RZ, RZ, R15 ;  /* 0x000000ffff041224 */ /* 0x000fe200078e000f */
[----:B------:R-:W-:Y:S01]  /*0df0*/  LOP3.LUT R11, R10, 0x1f, RZ, 0xc0, !PT ;  /* 0x0000001f0a0b7812 */ /* 0x000fe200078ec0ff */
[----:B------:R-:W-:Y:S01]  /*0e00*/  @P0 IMAD.MOV.U32 R4, RZ, RZ, R16 ;  /* 0x000000ffff040224 */ /* 0x000fe200078e0010 */
[----:B------:R-:W-:Y:S01]  /*0e10*/  ISETP.EQ.AND P0, PT, R13, 0x8, PT ;  /* 0x000000080d00780c */ /* 0x000fe20003f02270 */
[----:B------:R-:W-:Y:S01]  /*0e20*/  @P3 IMAD.MOV.U32 R4, RZ, RZ, R17 ;  /* 0x000000ffff043224 */ /* 0x000fe200078e0011 */
[----:B------:R-:W-:Y:S01]  /*0e30*/  SHF.L.W.U32.HI R6, R12, R11, R6 ;  /* 0x0000000b0c067219 */ /* 0x000fe20000010e06 */
[----:B------:R-:W-:Y:S02]  /*0e40*/  @P5 IMAD.MOV.U32 R4, RZ, RZ, R18 ;  /* 0x000000ffff045224 */ /* 0x000fe400078e0012 */
[----:B------:R-:W-:-:S08]  /*0e50*/  @P4 IMAD.MOV.U32 R4, RZ, RZ, R14 ;  /* 0x000000ffff044224 */ /* 0x000fd000078e000e */
[----:B------:R-:W-:-:S04]  /*0e60*/  @P0 MOV R4, R0 ;  /* 0x0000000000040202 */ /* 0x000fc80000000f00 */
[----:B------:R-:W-:-:S07]  /*0e70*/  SHF.L.W.U32.HI R12, R4, R11, R12 ;  /* 0x0000000b040c7219 */ /* 0x000fce0000010e0c */
.L_x_65:
[----:B------:R-:W-:Y:S05]  /*0e80*/  BSYNC.RECONVERGENT B1 ;  /* 0x0000000000017941 */ /* 0x000fea0003800200 */
.L_x_64:
        /* <DEDUP_REMOVED lines=17> */
[----:B0-----:R-:W-:Y:S01]  /*0fa0*/  FSEL R0, -R10, R10, !P1 ;  /* 0x0000000a0a007208 */ /* 0x001fe20004800100 */
[----:B------:R-:W-:Y:S06]  /*0fb0*/  BRA `(.L_x_61) ;  /* 0x0000000000087947 */ /* 0x000fec0003800000 */
.L_x_62:
[----:B------:R-:W-:Y:S01]  /*0fc0*/  FMUL R0, RZ, R9 ;  /* 0x00000009ff007220 */ /* 0x000fe20000400000 */
[----:B------:R-:W-:-:S07]  /*0fd0*/  IMAD.MOV.U32 R19, RZ, RZ, RZ ;  /* 0x000000ffff137224 */ /* 0x000fce00078e00ff */
.L_x_61:
[----:B------:R-:W-:Y:S05]  /*0fe0*/  BSYNC.RECONVERGENT B0 ;  /* 0x0000000000007941 */ /* 0x000fea0003800200 */
.L_x_60:
[----:B------:R-:W-:Y:S01]  /*0ff0*/  FMUL R4, R0, R0 ;  /* 0x0000000000047220 */ /* 0x000fe20000400000 */
[C---:B------:R-:W-:Y:S02]  /*1000*/  LOP3.LUT R6, R19.reuse, 0x1, RZ, 0xc0, !PT ;  /* 0x0000000113067812 */ /* 0x040fe400078ec0ff */
[----:B------:R-:W-:Y:S01]  /*1010*/  LOP3.LUT P1, RZ, R19, 0x2, RZ, 0xc0, !PT ;  /* 0x0000000213ff7812 */ /* 0x000fe2000782c0ff */
[----:B------:R-:W-:Y:S01]  /*1020*/  FFMA R5, R4, R5, -0.0013887860113754868507 ;  /* 0xbab607ed04057423 */ /* 0x000fe20000000005 */
[----:B------:R-:W-:-:S04]  /*1030*/  ISETP.NE.U32.AND P0, PT, R6, 0x1, PT ;  /* 0x000000010600780c */ /* 0x000fc80003f05070 */
[----:B------:R-:W-:Y:S02]  /*1040*/  FSEL R7, R7, 0.0083327032625675201416, !P0 ;  /* 0x3c0885e407077808 */ /* 0x000fe40004000000 */
[----:B------:R-:W-:Y:S02]  /*1050*/  FSEL R5, R5, -0.00019574658654164522886, !P0 ;  /* 0xb94d415305057808 */ /* 0x000fe40004000000 */
[----:B------:R-:W-:Y:S02]  /*1060*/  FSEL R0, R0, 1, P0 ;  /* 0x3f80000000007808 */ /* 0x000fe40000000000 */
[----:B------:R-:W-:Y:S01]  /*1070*/  FSEL R8, -R8, -0.16666662693023681641, !P0 ;  /* 0xbe2aaaa808087808 */ /* 0x000fe20004000100 */
[C---:B------:R-:W-:Y:S02]  /*1080*/  FFMA R7, R4.reuse, R5, R7 ;  /* 0x0000000504077223 */ /* 0x040fe40000000007 */
[C---:B------:R-:W-:Y:S02]  /*1090*/  FFMA R5, R4.reuse, R0, RZ ;  /* 0x0000000004057223 */ /* 0x040fe400000000ff */
[----:B------:R-:W-:-:S04]  /*10a0*/  FFMA R7, R4, R7, R8 ;  /* 0x0000000704077223 */ /* 0x000fc80000000008 */
[----:B------:R-:W-:-:S04]  /*10b0*/  FFMA R0, R5, R7, R0 ;  /* 0x0000000705007223 */ /* 0x000fc80000000000 */
[----:B------:R-:W-:-:S04]  /*10c0*/  @P1 FADD R0, RZ, -R0 ;  /* 0x80000000ff001221 */ /* 0x000fc80000000000 */
[----:B------:R-:W-:-:S05]  /*10d0*/  FMUL R5, R0, UR9 ;  /* 0x0000000900057c20 */ /* 0x000fca0008400000 */
[----:B------:R-:W-:Y:S01]  /*10e0*/  STG.E desc[UR10][R2.64+0x400], R5 ;  /* 0x0004000502007986 */ /* 0x000fe2000c10190a */
[----:B------:R-:W-:Y:S05]  /*10f0*/  EXIT ;  /* 0x000000000000794d */ /* 0x000fea0003800000 */
.L_x_54:
[----:B------:R-:W0:Y:S01]  /*1100*/  S2R R5, SR_TID.X ;  /* 0x0000000000057919 */ /* 0x000e220000002100 */
[----:B------:R-:W-:Y:S01]  /*1110*/  USHF.R.S32.HI UR9, URZ, 0x1f, UR8 ;  /* 0x0000001fff097899 */ /* 0x000fe20008011408 */
[----:B------:R-:W-:Y:S05]  /*1120*/  BSSY.RECONVERGENT B0, `(.L_x_66) ;  /* 0x000008c000007945 */ /* 0x000fea0003800200 */
[----:B------:R-:W-:Y:S01]  /*1130*/  IMAD.U32 R0, RZ, RZ, UR9 ;  /* 0x00000009ff007e24 */ /* 0x000fe2000f8e00ff */
[----:B0-----:R-:W-:-:S04]  /*1140*/  ISETP.LT.U32.AND P0, PT, R5, UR8, PT ;  /* 0x0000000805007c0c */ /* 0x001fc8000bf01070 */
[----:B------:R-:W-:-:S13]  /*1150*/  ISETP.GT.AND.EX P0, PT, R0, RZ, PT, P0 ;  /* 0x000000ff0000720c */ /* 0x000fda0003f04300 */
[----:B------:R-:W-:Y:S05]  /*1160*/  @!P0 BRA `(.L_x_67) ;  /* 0x00000008001c8947 */ /* 0x000fea0003800000 */
[----:B------:R-:W0:Y:S01]  /*1170*/  LDC R3, c[0x0][0x398] ;  /* 0x0000e600ff037b82 */ /* 0x000e220000000800 */
[----:B------:R-:W0:Y:S01]  /*1180*/  LDCU UR4, c[0x0][0x394] ;  /* 0x00007280ff0477ac */ /* 0x000e220008000800 */
[----:B------:R-:W-:Y:S01]  /*1190*/  IADD3 R4, P0, PT, R5, UR6, RZ ;  /* 0x0000000605047c10 */ /* 0x000fe2000ff1e0ff */
[----:B------:R-:W-:Y:S03]  /*11a0*/  BSSY.RECONVERGENT B1, `(.L_x_68) ;  /* 0x000006c000017945 */ /* 0x000fe60003800200 */
[----:B------:R-:W-:-:S05]  /*11b0*/  I2FP.F32.S32 R0, R4 ;  /* 0x0000000400007245 */ /* 0x000fca0000201400 */
[----:B0-----:R-:W-:Y:S01]  /*11c0*/  FFMA R0, R0, UR4, R3 ;  /* 0x0000000400007c23 */ /* 0x001fe20008000003 */
[----:B------:R-:W-:-:S03]  /*11d0*/  IMAD.X R3, RZ, RZ, UR7, P0 ;  /* 0x00000007ff037e24 */ /* 0x000fc600080e06ff */
[C---:B------:R-:W-:Y:S01]  /*11e0*/  FMUL R10, R0.reuse, 0.63661974668502807617 ;  /* 0x3f22f983000a7820 */ /* 0x040fe20000400000 */
[----:B------:R-:W-:-:S05]  /*11f0*/  FSETP.GE.AND P1, PT, |R0|, 105615, PT ;  /* 0x47ce47800000780b */ /* 0x000fca0003f26200 */
[----:B------:R-:W0:Y:S02]  /*1200*/  F2I.NTZ R10, R10 ;  /* 0x0000000a000a7305 */ /* 0x000e240000203100 */
[----:B0-----:R-:W-:-:S05]  /*1210*/  I2FP.F32.S32 R7, R10 ;  /* 0x0000000a00077245 */ /* 0x001fca0000201400 */
[----:B------:R-:W-:-:S04]  /*1220*/  FFMA R2, R7, -1.5707962512969970703, R0 ;  /* 0xbfc90fda07027823 */ /* 0x000fc80000000000 */
[----:B------:R-:W-:-:S04]  /*1230*/  FFMA R2, R7, -7.5497894158615963534e-08, R2 ;  /* 0xb3a2216807027823 */ /* 0x000fc80000000002 */
[----:B------:R-:W-:Y:S01]  /*1240*/  FFMA R8, R7, -5.3903029534742383927e-15, R2 ;  /* 0xa7c234c507087823 */ /* 0x000fe20000000002 */
[----:B------:R-:W-:Y:S06]  /*1250*/  @!P1 BRA `(.L_x_69) ;  /* 0x0000000400809947 */ /* 0x000fec0003800000 */
[----:B------:R-:W-:-:S13]  /*1260*/  FSETP.NEU.AND P0, PT, |R0|, +INF , PT ;  /* 0x7f8000000000780b */ /* 0x000fda0003f0d200 */
[----:B------:R-:W-:Y:S01]  /*1270*/  @!P0 FMUL R8, RZ, R0 ;  /* 0x00000000ff088220 */ /* 0x000fe20000400000 */
[----:B------:R-:W-:Y:S01]  /*1280*/  @!P0 IMAD.MOV.U32 R10, RZ, RZ, RZ ;  /* 0x000000ffff0a8224 */ /* 0x000fe200078e00ff */
[----:B------:R-:W-:Y:S06]  /*1290*/  @!P0 BRA `(.L_x_69) ;  /* 0x0000000400708947 */ /* 0x000fec0003800000 */
[----:B------:R-:W-:Y:S01]  /*12a0*/  SHF.L.U32 R2, R0, 0x8, RZ ;  /* 0x0000000800027819 */ /* 0x000fe200000006ff */
[----:B------:R-:W-:Y:S01]  /*12b0*/  IMAD.MOV.U32 R6, RZ, RZ, RZ ;  /* 0x000000ffff067224 */ /* 0x000fe200078e00ff */
[----:B------:R-:W0:Y:S01]  /*12c0*/  LDCU.64 UR12, c[0x4][0x158] ;  /* 0x01002b00ff0c77ac */ /* 0x000e220008000a00 */
[----:B------:R-:W-:Y:S01]  /*12d0*/  IMAD.MOV.U32 R18, RZ, RZ, RZ ;  /* 0x000000ffff127224 */ /* 0x000fe200078e00ff */
[----:B------:R-:W-:Y:S01]  /*12e0*/  LOP3.LUT R17, R2, 0x80000000, RZ, 0xfc, !PT ;  /* 0x8000000002117812 */ /* 0x000fe200078efcff */
[----:B------:R-:W-:Y:S01]  /*12f0*/  UMOV UR5, URZ ;  /* 0x000000ff00057c82 */ /* 0x000fe20008000000 */
[----:B------:R-:W-:-:S05]  /*1300*/  UMOV UR4, URZ ;  /* 0x000000ff00047c82 */ /* 0x000fca0008000000 */
.L_x_70:
        /* <DEDUP_REMOVED lines=59> */
[----:B------:R-:W-:Y:S02]  /*16c0*/  ISETP.EQ.AND P0, PT, R11, 0x8, PT ;  /* 0x000000080b00780c */ /* 0x000fe40003f02270 */
[----:B------:R-:W-:Y:S01]  /*16d0*/  @P3 MOV R7, R14 ;  /* 0x0000000e00073202 */ /* 0x000fe20000000f00 */
[----:B------:R-:W-:Y:S01]  /*16e0*/  @P5 IMAD.MOV.U32 R7, RZ, RZ, R15 ;  /* 0x000000ffff075224 */ /* 0x000fe200078e000f */
[----:B------:R-:W-:Y:S01]  /*16f0*/  SHF.L.W.U32.HI R10, R8, R9, R10 ;  /* 0x00000009080a7219 */ /* 0x000fe20000010e0a */
[----:B------:R-:W-:-:S08]  /*1700*/  @P4 IMAD.MOV.U32 R7, RZ, RZ, R16 ;  /* 0x000000ffff074224 */ /* 0x000fd000078e0010 */
[----:B------:R-:W-:-:S05]  /*1710*/  @P0 IMAD.MOV.U32 R7, RZ, RZ, R6 ;  /* 0x000000ffff070224 */ /* 0x000fca00078e0006 */
[----:B------:R-:W-:-:S07]  /*1720*/  SHF.L.W.U32.HI R8, R7, R9, R8 ;  /* 0x0000000907087219 */ /* 0x000fce0000010e08 */
.L_x_72:
[----:B------:R-:W-:Y:S05]  /*1730*/  BSYNC.RECONVERGENT B2 ;  /* 0x0000000000027941 */ /* 0x000fea0003800200 */
.L_x_71:
        /* <DEDUP_REMOVED lines=18> */
.L_x_69:
[----:B------:R-:W-:Y:S05]  /*1860*/  BSYNC.RECONVERGENT B1 ;  /* 0x0000000000017941 */ /* 0x000fea0003800200 */
.L_x_68:
[----:B------:R-:W-:Y:S02]  /*1870*/  IMAD.MOV.U32 R0, RZ, RZ, 0x37cbac00 ;  /* 0x37cbac00ff007424 */ /* 0x000fe400078e00ff */
[----:B------:R-:W-:Y:S01]  /*1880*/  FMUL R7, R8, R8 ;  /* 0x0000000808077220 */ /* 0x000fe20000400000 */
[----:B------:R-:W-:Y:S01]  /*1890*/  LOP3.LUT R6, R10, 0x1, RZ, 0xc0, !PT ;  /* 0x000000010a067812 */ /* 0x000fe200078ec0ff */
[----:B------:R-:W0:Y:S01]  /*18a0*/  LDCU.64 UR12, c[0x0][0x388] ;  /* 0x00007100ff0c77ac */ /* 0x000e220008000a00 */
[----:B------:R-:W-:Y:S02]  /*18b0*/  IMAD.MOV.U32 R9, RZ, RZ, 0x3effffff ;  /* 0x3effffffff097424 */ /* 0x000fe400078e00ff */
[----:B------:R-:W-:Y:S01]  /*18c0*/  FFMA R0, R7, R0, -0.0013887860113754868507 ;  /* 0xbab607ed07007423 */ /* 0x000fe20000000000 */
[----:B------:R-:W-:Y:S01]  /*18d0*/  ISETP.NE.U32.AND P0, PT, R6, 0x1, PT ;  /* 0x000000010600780c */ /* 0x000fe20003f05070 */
[----:B------:R-:W1:Y:S01]  /*18e0*/  LDCU UR4, c[0x0][0x390] ;  /* 0x00007200ff0477ac */ /* 0x000e620008000800 */
[----:B------:R-:W-:-:S02]  /*18f0*/  MOV R6, 0x3d2aaabb ;  /* 0x3d2aaabb00067802 */ /* 0x000fc40000000f00 */
[----:B------:R-:W-:Y:S02]  /*1900*/  FSEL R0, R0, -0.00019574658654164522886, !P0 ;  /* 0xb94d415300007808 */ /* 0x000fe40004000000 */
[----:B------:R-:W-:Y:S02]  /*1910*/  FSEL R6, R6, 0.0083327032625675201416, !P0 ;  /* 0x3c0885e406067808 */ /* 0x000fe40004000000 */
[----:B------:R-:W-:Y:S02]  /*1920*/  LOP3.LUT P1, RZ, R10, 0x2, RZ, 0xc0, !PT ;  /* 0x000000020aff7812 */ /* 0x000fe4000782c0ff */
[----:B------:R-:W-:Y:S01]  /*1930*/  FSEL R10, -R9, -0.16666662693023681641, !P0 ;  /* 0xbe2aaaa8090a7808 */ /* 0x000fe20004000100 */
[----:B------:R-:W-:Y:S01]  /*1940*/  FFMA R6, R7, R0, R6 ;  /* 0x0000000007067223 */ /* 0x000fe20000000006 */
[----:B------:R-:W-:-:S03]  /*1950*/  FSEL R0, R8, 1, P0 ;  /* 0x3f80000008007808 */ /* 0x000fc60000000000 */
[C---:B------:R-:W-:Y:S02]  /*1960*/  FFMA R6, R7.reuse, R6, R10 ;  /* 0x0000000607067223 */ /* 0x040fe4000000000a */
[----:B------:R-:W-:-:S04]  /*1970*/  FFMA R7, R7, R0, RZ ;  /* 0x0000000007077223 */ /* 0x000fc800000000ff */
[----:B------:R-:W-:Y:S01]  /*1980*/  FFMA R0, R7, R6, R0 ;  /* 0x0000000607007223 */ /* 0x000fe20000000000 */
[----:B0-----:R-:W-:-:S03]  /*1990*/  LEA R6, P0, R4, UR12, 0x2 ;  /* 0x0000000c04067c11 */ /* 0x001fc6000f8010ff */
[----:B------:R-:W-:Y:S01]  /*19a0*/  @P1 FADD R0, RZ, -R0 ;  /* 0x80000000ff001221 */ /* 0x000fe20000000000 */
[----:B------:R-:W-:-:S03]  /*19b0*/  LEA.HI.X R7, R4, UR13, R3, 0x2, P0 ;  /* 0x0000000d04077c11 */ /* 0x000fc600080f1403 */
[----:B-1----:R-:W-:-:S05]  /*19c0*/  FMUL R3, R0, UR4 ;  /* 0x0000000400037c20 */ /* 0x002fca0008400000 */
[----:B------:R0:W-:Y:S02]  /*19d0*/  STG.E desc[UR10][R6.64], R3 ;  /* 0x0000000306007986 */ /* 0x0001e4000c10190a */
.L_x_67:
[----:B------:R-:W-:Y:S05]  /*19e0*/  BSYNC.RECONVERGENT B0 ;  /* 0x0000000000007941 */ /* 0x000fea0003800200 */
.L_x_66:
[----:B0-----:R-:W-:Y:S02]  /*19f0*/  VIADD R3, R5, 0x100 ;  /* 0x0000010005037836 */ /* 0x001fe40000000000 */
[----:B------:R-:W-:-:S03]  /*1a00*/  IMAD.U32 R0, RZ, RZ, UR9 ;  /* 0x00000009ff007e24 */ /* 0x000fc6000f8e00ff */
[----:B------:R-:W-:-:S04]  /*1a10*/  ISETP.LT.U32.AND P0, PT, R3, UR8, PT ;  /* 0x0000000803007c0c */ /* 0x000fc8000bf01070 */
[----:B------:R-:W-:-:S13]  /*1a20*/  ISETP.GT.AND.EX P0, PT, R0, RZ, PT, P0 ;  /* 0x000000ff0000720c */ /* 0x000fda0003f04300 */
[----:B------:R-:W-:Y:S05]  /*1a30*/  @!P0 EXIT ;  /* 0x000000000000894d */ /* 0x000fea0003800000 */
[----:B------:R-:W0:Y:S01]  /*1a40*/  LDC R5, c[0x0][0x398] ;  /* 0x0000e600ff057b82 */ /* 0x000e220000000800 */
[----:B------:R-:W0:Y:S01]  /*1a50*/  LDCU UR4, c[0x0][0x394] ;  /* 0x00007280ff0477ac */ /* 0x000e220008000800 */
[----:B------:R-:W-:Y:S01]  /*1a60*/  IADD3 R3, P1, PT, R3, UR6, RZ ;  /* 0x0000000603037c10 */ /* 0x000fe2000ff3e0ff */
[----:B------:R-:W-:Y:S03]  /*1a70*/  BSSY.RECONVERGENT B0, `(.L_x_73) ;  /* 0x000006c000007945 */ /* 0x000fe60003800200 */
[----:B------:R-:W-:-:S05]  /*1a80*/  I2FP.F32.S32 R0, R3 ;  /* 0x0000000300007245 */ /* 0x000fca0000201400 */
[----:B0-----:R-:W-:-:S04]  /*1a90*/  FFMA R0, R0, UR4, R5 ;  /* 0x0000000400007c23 */ /* 0x001fc80008000005 */
[C---:B------:R-:W-:Y:S01]  /*1aa0*/  FMUL R5, R0.reuse, 0.63661974668502807617 ;  /* 0x3f22f98300057820 */ /* 0x040fe20000400000 */
[----:B------:R-:W-:-:S05]  /*1ab0*/  FSETP.GE.AND P0, PT, |R0|, 105615, PT ;  /* 0x47ce47800000780b */ /* 0x000fca0003f06200 */
        /* <DEDUP_REMOVED lines=16> */
.L_x_76:
[----:B0-----:R-:W-:Y:S01]  /*1bc0*/  MOV R8, UR6 ;  /* 0x0000000600087c02 */ /* 0x001fe20008000f00 */
        /* <DEDUP_REMOVED lines=11> */
[C---:B------:R-:W-:Y:S02]  /*1c80*/  ISETP.EQ.AND P5, PT, R11.reuse, 0x14, PT ;  /* 0x000000140b00780c */ /* 0x040fe40003fa2270 */
[----:B------:R-:W-:Y:S01]  /*1c90*/  IADD3 R11, PT, PT, R11, 0x4, RZ ;  /* 0x000000040b0b7810 */ /* 0x000fe20007ffe0ff */
[----:B--2---:R-:W-:-:S03]  /*1ca0*/  IMAD.WIDE.U32 R6, R7, R10, RZ ;  /* 0x0000000a07067225 */ /* 0x004fc600078e00ff */
[----:B------:R-:W-:-:S04]  /*1cb0*/  IADD3 R6, P6, PT, R6, R5, RZ ;  /* 0x0000000506067210 */ /* 0x000fc80007fde0ff */
[----:B------:R-:W-:Y:S01]  /*1cc0*/  IADD3.X R5, PT, PT, R7, UR5, RZ, P6, !PT ;  /* 0x0000000507057c10 */ /* 0x000fe2000b7fe4ff */
[--C-:B------:R-:W-:Y:S02]  /*1cd0*/  @P0 IMAD.MOV.U32 R2, RZ, RZ, R6.reuse ;  /* 0x000000ffff020224 */ /* 0x100fe400078e0006 */
[--C-:B------:R-:W-:Y:S02]  /*1ce0*/  @P1 IMAD.MOV.U32 R12, RZ, RZ, R6.reuse ;  /* 0x000000ffff0c1224 */ /* 0x100fe400078e0006 */
        /* <DEDUP_REMOVED lines=23> */
[----:B------:R-:W-:Y:S02]  /*1e60*/  @P2 IMAD.MOV.U32 R7, RZ, RZ, R13 ;  /* 0x000000ffff072224 */ /* 0x000fe400078e000d */
[----:B------:R-:W-:Y:S02]  /*1e70*/  @P1 IMAD.MOV.U32 R7, RZ, RZ, R14 ;  /* 0x000000ffff071224 */ /* 0x000fe400078e000e */
[----:B------:R-:W-:-:S02]  /*1e80*/  @P0 IMAD.MOV.U32 R7, RZ, RZ, R15 ;  /* 0x000000ffff070224 */ /* 0x000fc400078e000f */
[----:B------:R-:W-:Y:S01]  /*1e90*/  @P2 IMAD.MOV.U32 R8, RZ, RZ, R12 ;  /* 0x000000ffff082224 */ /* 0x000fe200078e000c */
[----:B------:R-:W-:Y:S01]  /*1ea0*/  @P1 MOV R8, R13 ;  /* 0x0000000d00081202 */ /* 0x000fe20000000f00 */
        /* <DEDUP_REMOVED lines=16> */
[----:B------:R-:W-:-:S05]  /*1fb0*/  @P0 IMAD.MOV.U32 R2, RZ, RZ, R5 ;  /* 0x000000ffff020224 */ /* 0x000fca00078e0005 */
[----:B------:R-:W-:-:S07]  /*1fc0*/  SHF.L.W.U32.HI R8, R2, R6, R8 ;  /* 0x0000000602087219 */ /* 0x000fce0000010e08 */
.L_x_78:
[----:B------:R-:W-:Y:S05]  /*1fd0*/  BSYNC.RECONVERGENT B1 ;  /* 0x0000000000017941 */ /* 0x000fea0003800200 */
.L_x_77:
[C---:B------:R-:W-:Y:S01]  /*1fe0*/  SHF.L.W.U32.HI R2, R8.reuse, 0x2, R11 ;  /* 0x0000000208027819 */ /* 0x040fe20000010e0b */
[----:B------:R-:W-:Y:S01]  /*1ff0*/  UMOV UR4, 0x54442d19 ;  /* 0x54442d1900047882 */ /* 0x000fe20000000000 */
[----:B------:R-:W-:Y:S01]  /*2000*/  SHF.L.U32 R8, R8, 0x2, RZ ;  /* 0x0000000208087819 */ /* 0x000fe200000006ff */
        /* <DEDUP_REMOVED lines=16> */
.L_x_75:
[----:B------:R-:W-:Y:S01]  /*2110*/  FMUL R8, RZ, R0 ;  /* 0x00000000ff087220 */ /* 0x000fe20000400000 */
[----:B------:R-:W-:-:S07]  /*2120*/  IMAD.MOV.U32 R5, RZ, RZ, RZ ;  /* 0x000000ffff057224 */ /* 0x000fce00078e00ff */
.L_x_74:
[----:B------:R-:W-:Y:S05]  /*2130*/  BSYNC.RECONVERGENT B0 ;  /* 0x0000000000007941 */ /* 0x000fea0003800200 */
.L_x_73:
[----:B------:R-:W-:Y:S01]  /*2140*/  LOP3.LUT R2, R5, 0x1, RZ, 0xc0, !PT ;  /* 0x0000000105027812 */ /* 0x000fe200078ec0ff */
[----:B------:R-:W-:Y:S02]  /*2150*/  IMAD.MOV.U32 R0, RZ, RZ, 0x37cbac00 ;  /* 0x37cbac00ff007424 */ /* 0x000fe400078e00ff */
[----:B------:R-:W-:Y:S01]  /*2160*/  FMUL R7, R8, R8 ;  /* 0x0000000808077220 */ /* 0x000fe20000400000 */
[----:B------:R-:W-:Y:S01]  /*2170*/  IMAD.MOV.U32 R6, RZ, RZ, 0x3effffff ;  /* 0x3effffffff067424 */ /* 0x000fe200078e00ff */
[----:B------:R-:W-:Y:S01]  /*2180*/  ISETP.NE.U32.AND P0, PT, R2, 0x1, PT ;  /* 0x000000010200780c */ /* 0x000fe20003f05070 */
[----:B------:R-:W-:Y:S02]  /*2190*/  IMAD.MOV.U32 R2, RZ, RZ, 0x3d2aaabb ;  /* 0x3d2aaabbff027424 */ /* 0x000fe400078e00ff */
[----:B------:R-:W-:Y:S01]  /*21a0*/  FFMA R0, R7, R0, -0.0013887860113754868507 ;  /* 0xbab607ed07007423 */ /* 0x000fe20000000000 */
[----:B------:R-:W0:Y:S01]  /*21b0*/  LDCU.64 UR6, c[0x0][0x388] ;  /* 0x00007100ff0677ac */ /* 0x000e220008000a00 */
[----:B------:R-:W-:-:S02]  /*21c0*/  FSEL R6, -R6, -0.16666662693023681641, !P0 ;  /* 0xbe2aaaa806067808 */ /* 0x000fc40004000100 */
[----:B------:R-:W-:Y:S01]  /*21d0*/  FSEL R2, R2, 0.0083327032625675201416, !P0 ;  /* 0x3c0885e402027808 */ /* 0x000fe20004000000 */
[----:B------:R-:W1:Y:S01]  /*21e0*/  LDCU UR4, c[0x0][0x390] ;  /* 0x00007200ff0477ac */ /* 0x000e620008000800 */
[----:B------:R-:W-:Y:S02]  /*21f0*/  FSEL R0, R0, -0.00019574658654164522886, !P0 ;  /* 0xb94d415300007808 */ /* 0x000fe40004000000 */
[----:B------:R-:W-:-:S03]  /*2200*/  LOP3.LUT P1, RZ, R5, 0x2, RZ, 0xc0, !PT ;  /* 0x0000000205ff7812 */ /* 0x000fc6000782c0ff */
        /* <DEDUP_REMOVED lines=9> */
[----:B------:R-:W-:Y:S01]  /*22a0*/  STG.E desc[UR10][R2.64], R5 ;  /* 0x0000000502007986 */ /* 0x000fe2000c10190a */
[----:B------:R-:W-:Y:S05]  /*22b0*/  EXIT ;  /* 0x000000000000794d */ /* 0x000fea0003800000 */
.L_x_79:
        /* <DEDUP_REMOVED lines=12> */
.L_x_87:


//--------------------- .text._ZN3cub18CUB_300001_SM_10006detail8for_each13static_kernelINS2_12policy_hub_t12policy_500_tEmN6thrust24THRUST_300001_SM_1000_NS8cuda_cub20__uninitialized_fill7functorINS7_10device_ptrIfEEfEEEEvT0_T1_ --------------------------
	.section	.text._ZN3cub18CUB_300001_SM_10006detail8for_each13static_kernelINS2_12policy_hub_t12policy_500_tEmN6thrust24THRUST_300001_SM_1000_NS8cuda_cub20__uninitialized_fill7functorINS7_10device_ptrIfEEfEEEEvT0_T1_,"ax",@progbits
	.align	128
        .global         _ZN3cub18CUB_300001_SM_10006detail8for_each13static_kernelINS2_12policy_hub_t12policy_500_tEmN6thrust24THRUST_300001_SM_1000_NS8cuda_cub20__uninitialized_fill7functorINS7_10device_ptrIfEEfEEEEvT0_T1_
        .type           _ZN3cub18CUB_300001_SM_10006detail8for_each13static_kernelINS2_12policy_hub_t12policy_500_tEmN6thrust24THRUST_300001_SM_1000_NS8cuda_cub20__uninitialized_fill7functorINS7_10device_ptrIfEEfEEEEvT0_T1_,@function
        .size           _ZN3cub18CUB_300001_SM_10006detail8for_each13static_kernelINS2_12policy_hub_t12policy_500_tEmN6thrust24THRUST_300001_SM_1000_NS8cuda_cub20__uninitialized_fill7functorINS7_10device_ptrIfEEfEEEEvT0_T1_,(.L_x_88 - _ZN3cub18CUB_300001_SM_10006detail8for_each13static_kernelINS2_12policy_hub_t12policy_500_tEmN6thrust24THRUST_300001_SM_1000_NS8cuda_cub20__uninitialized_fill7functorINS7_10device_ptrIfEEfEEEEvT0_T1_)
        .other          _ZN3cub18CUB_300001_SM_10006detail8for_each13static_kernelINS2_12policy_hub_t12policy_500_tEmN6thrust24THRUST_300001_SM_1000_NS8cuda_cub20__uninitialized_fill7functorINS7_10device_ptrIfEEfEEEEvT0_T1_,@"STO_CUDA_ENTRY STV_DEFAULT"
_ZN3cub18CUB_300001_SM_10006detail8for_each13static_kernelINS2_12policy_hub_t12policy_500_tEmN6thrust24THRUST_300001_SM_1000_NS8cuda_cub20__uninitialized_fill7functorINS7_10device_ptrIfEEfEEEEvT0_T1_:
.text._ZN3cub18CUB_300001_SM_10006detail8for_each13static_kernelINS2_12policy_hub_t12policy_500_tEmN6thrust24THRUST_300001_SM_1000_NS8cuda_cub20__uninitialized_fill7functorINS7_10device_ptrIfEEfEEEEvT0_T1_:
        /* <DEDUP_REMOVED lines=8> */
[----:B------:R-:W-:-:S09]  /*0080*/  UISETP.GE.U32.AND.EX UP0, UPT, UR7, URZ, UPT, UP0 ;  /* 0x000000ff0700728c */ /* 0x000fd2000bf06100 */
[----:B--2---:R-:W-:Y:S05]  /*0090*/  BRA.U !UP0, `(.L_x_80) ;  /* 0x0000000108287547 */ /* 0x004fea000b800000 */
[----:B------:R-:W0:Y:S01]  /*00a0*/  S2R R0, SR_TID.X ;  /* 0x0000000000007919 */ /* 0x000e220000002100 */
[----:B------:R-:W1:Y:S01]  /*00b0*/  LDCU.64 UR6, c[0x0][0x388] ;  /* 0x00007100ff0677ac */ /* 0x000e620008000a00 */
[----:B------:R-:W2:Y:S01]  /*00c0*/  LDC R5, c[0x0][0x390] ;  /* 0x0000e400ff057b82 */ /* 0x000ea20000000800 */
[----:B0-----:R-:W-:-:S05]  /*00d0*/  IADD3 R0, P0, PT, R0, UR4, RZ ;  /* 0x0000000400007c10 */ /* 0x001fca000ff1e0ff */
[----:B------:R-:W-:Y:S01]  /*00e0*/  IMAD.X R3, RZ, RZ, UR5, P0 ;  /* 0x00000005ff037e24 */ /* 0x000fe200080e06ff */
[----:B-1----:R-:W-:-:S04]  /*00f0*/  LEA R2, P0, R0, UR6, 0x2 ;  /* 0x0000000600027c11 */ /* 0x002fc8000f8010ff */
[----:B------:R-:W-:-:S05]  /*0100*/  LEA.HI.X R3, R0, UR7, R3, 0x2, P0 ;  /* 0x0000000700037c11 */ /* 0x000fca00080f1403 */
[----:B--2---:R-:W-:Y:S04]  /*0110*/  STG.E desc[UR8][R2.64], R5 ;  /* 0x0000000502007986 */ /* 0x004fe8000c101908 */
[----:B------:R-:W-:Y:S01]  /*0120*/  STG.E desc[UR8][R2.64+0x400], R5 ;  /* 0x0004000502007986 */ /* 0x000fe2000c101908 */
[----:B------:R-:W-:Y:S05]  /*0130*/  EXIT ;  /* 0x000000000000794d */ /* 0x000fea0003800000 */
.L_x_80:
[----:B------:R-:W0:Y:S01]  /*0140*/  S2R R0, SR_TID.X ;  /* 0x0000000000007919 */ /* 0x000e220000002100 */
[----:B------:R-:W-:Y:S01]  /*0150*/  IMAD.U32 R2, RZ, RZ, UR7 ;  /* 0x00000007ff027e24 */ /* 0x000fe2000f8e00ff */
[----:B------:R-:W1:Y:S01]  /*0160*/  LDCU.64 UR10, c[0x0][0x388] ;  /* 0x00007100ff0a77ac */ /* 0x000e620008000a00 */
[----:B------:R-:W-:Y:S01]  /*0170*/  IMAD.U32 R4, RZ, RZ, UR7 ;  /* 0x00000007ff047e24 */ /* 0x000fe2000f8e00ff */
[----:B0-----:R-:W-:-:S04]  /*0180*/  ISETP.LT.U32.AND P0, PT, R0, UR6, PT ;  /* 0x0000000600007c0c */ /* 0x001fc8000bf01070 */
[----:B------:R-:W-:Y:S01]  /*0190*/  ISETP.GT.U32.AND.EX P0, PT, R2, RZ, PT, P0 ;  /* 0x000000ff0200720c */ /* 0x000fe20003f04100 */
[C---:B------:R-:W-:Y:S01]  /*01a0*/  VIADD R2, R0.reuse, 0x100 ;  /* 0x0000010000027836 */ /* 0x040fe20000000000 */
[----:B------:R-:W-:-:S04]  /*01b0*/  IADD3 R0, P2, PT, R0, UR4, RZ ;  /* 0x0000000400007c10 */ /* 0x000fc8000ff5e0ff */
[----:B------:R-:W-:Y:S01]  /*01c0*/  ISETP.LT.U32.AND P1, PT, R2, UR6, PT ;  /* 0x0000000602007c0c */ /* 0x000fe2000bf21070 */
[----:B------:R-:W-:Y:S01]  /*01d0*/  IMAD.X R3, RZ, RZ, UR5, P2 ;  /* 0x00000005ff037e24 */ /* 0x000fe200090e06ff */
[----:B-1----:R-:W-:Y:S02]  /*01e0*/  LEA R2, P2, R0, UR10, 0x2 ;  /* 0x0000000a00027c11 */ /* 0x002fe4000f8410ff */
[----:B------:R-:W-:Y:S02]  /*01f0*/  ISETP.GT.U32.AND.EX P1, PT, R4, RZ, PT, P1 ;  /* 0x000000ff0400720c */ /* 0x000fe40003f24110 */
[----:B------:R-:W-:Y:S01]  /*0200*/  LEA.HI.X R3, R0, UR11, R3, 0x2, P2 ;  /* 0x0000000b00037c11 */ /* 0x000fe200090f1403 */
[----:B------:R-:W0:Y:S04]  /*0210*/  @P0 LDC R5, c[0x0][0x390] ;  /* 0x0000e400ff050b82 */ /* 0x000e280000000800 */
[----:B0-----:R0:W-:Y:S06]  /*0220*/  @P0 STG.E desc[UR8][R2.64], R5 ;  /* 0x0000000502000986 */ /* 0x0011ec000c101908 */
[----:B------:R-:W-:Y:S05]  /*0230*/  @!P1 EXIT ;  /* 0x000000000000994d */ /* 0x000fea0003800000 */
[----:B0-----:R-:W0:Y:S02]  /*0240*/  LDC R5, c[0x0][0x390] ;  /* 0x0000e400ff057b82 */ /* 0x001e240000000800 */
[----:B0-----:R-:W-:Y:S01]  /*0250*/  STG.E desc[UR8][R2.64+0x400], R5 ;  /* 0x0004000502007986 */ /* 0x001fe2000c101908 */
[----:B------:R-:W-:Y:S05]  /*0260*/  EXIT ;  /* 0x000000000000794d */ /* 0x000fea0003800000 */
.L_x_81:
        /* <DEDUP_REMOVED lines=9> */
.L_x_88:


//--------------------- .text._ZN3cub18CUB_300001_SM_10006detail11EmptyKernelIvEEvv --------------------------
	.section	.text._ZN3cub18CUB_300001_SM_10006detail11EmptyKernelIvEEvv,"ax",@progbits
	.align	128
        .global         _ZN3cub18CUB_300001_SM_10006detail11EmptyKernelIvEEvv
        .type           _ZN3cub18CUB_300001_SM_10006detail11EmptyKernelIvEEvv,@function
        .size           _ZN3cub18CUB_300001_SM_10006detail11EmptyKernelIvEEvv,(.L_x_89 - _ZN3cub18CUB_300001_SM_10006detail11EmptyKernelIvEEvv)
        .other          _ZN3cub18CUB_300001_SM_10006detail11EmptyKernelIvEEvv,@"STO_CUDA_ENTRY STV_DEFAULT"
_ZN3cub18CUB_300001_SM_10006detail11EmptyKernelIvEEvv:
.text._ZN3cub18CUB_300001_SM_10006detail11EmptyKernelIvEEvv:
[----:B------:R-:W-:Y:S01]  /*0000*/  LDC R1, c[0x0][0x37c] ;  /* 0x0000df00ff017b82 */ /* 0x000fe20000000800 */
[----:B------:R-:W-:Y:S05]  /*0010*/  EXIT ;  /* 0x000000000000794d */ /* 0x000fea0003800000 */
.L_x_82:
        /* <DEDUP_REMOVED lines=14> */
.L_x_89:


//--------------------- .nv.global.init           --------------------------
	.section	.nv.global.init,"aw",@progbits
	.align	4
.nv.global.init:
	.type		__cudart_i2opi_f,@object
	.size		__cudart_i2opi_f,(.L_43 - __cudart_i2opi_f)
__cudart_i2opi_f:
        /*0000*/ 	.byte	0x41, 0x90, 0x43, 0x3c, 0x99, 0x95, 0x62, 0xdb, 0xc0, 0xdd, 0x34, 0xf5, 0xd1, 0x57, 0x27, 0xfc
        /*0010*/ 	.byte	0x29, 0x15, 0x44, 0x4e, 0x6e, 0x83, 0xf9, 0xa2
.L_43:


//--------------------- .nv.shared._ZN3cub18CUB_300001_SM_10006detail9transform16transform_kernelINS2_10policy_hubILb0EN4cuda3std3__45tupleIJN6thrust24THRUST_300001_SM_1000_NS6detail15normal_iteratorINSA_10device_ptrIfEEEESF_EEEE10policy1000ElNS7_4plusIfEESF_JPfSL_EEEvT0_iT1_T2_DpNS2_10kernel_argIT3_EE --------------------------
	.section	.nv.shared._ZN3cub18CUB_300001_SM_10006detail9transform16transform_kernelINS2_10policy_hubILb0EN4cuda3std3__45tupleIJN6thrust24THRUST_300001_SM_1000_NS6detail15normal_iteratorINSA_10device_ptrIfEEEESF_EEEE10policy1000ElNS7_4plusIfEESF_JPfSL_EEEvT0_iT1_T2_DpNS2_10kernel_argIT3_EE,"aw",@nobits
	.sectionflags	@""
	.align	128
.nv.shared._ZN3cub18CUB_300001_SM_10006detail9transform16transform_kernelINS2_10policy_hubILb0EN4cuda3std3__45tupleIJN6thrust24THRUST_300001_SM_1000_NS6detail15normal_iteratorINSA_10device_ptrIfEEEESF_EEEE10policy1000ElNS7_4plusIfEESF_JPfSL_EEEvT0_iT1_T2_DpNS2_10kernel_argIT3_EE:
	.zero		1152


//--------------------- .nv.shared.reserved.0     --------------------------
	.section	.nv.shared.reserved.0,"aw",@nobits
	.weak		__nv_reservedSMEM_offset_0_alias
	.size		__nv_reservedSMEM_offset_0_alias, 0, 64
	.other		__nv_reservedSMEM_offset_0_alias,@"STO_CUDA_RESERVED_SHARED STV_DEFAULT"
__nv_reservedSMEM_offset_0_alias:
	.zero		0
	.zero		64


//--------------------- .nv.global                --------------------------
	.section	.nv.global,"aw",@nobits
.nv.global:
	.type		_ZN30_INTERNAL_61bd2e12_4_k_cu_main6thrust24THRUST_300001_SM_1000_NS3seqE,@object
	.size		_ZN30_INTERNAL_61bd2e12_4_k_cu_main6thrust24THRUST_300001_SM_1000_NS3seqE,(_ZN30_INTERNAL_61bd2e12_4_k_cu_main4cuda3std3__48in_placeE - _ZN30_INTERNAL_61bd2e12_4_k_cu_main6thrust24THRUST_300001_SM_1000_NS3seqE)
_ZN30_INTERNAL_61bd2e12_4_k_cu_main6thrust24THRUST_300001_SM_1000_NS3seqE:
	.zero		1
	.type		_ZN30_INTERNAL_61bd2e12_4_k_cu_main4cuda3std3__48in_placeE,@object
	.size		_ZN30_INTERNAL_61bd2e12_4_k_cu_main4cuda3std3__48in_placeE,(_ZN30_INTERNAL_61bd2e12_4_k_cu_main4cuda3std6ranges3__45__cpo4sizeE - _ZN30_INTERNAL_61bd2e12_4_k_cu_main4cuda3std3__48in_placeE)
_ZN30_INTERNAL_61bd2e12_4_k_cu_main4cuda3std3__48in_placeE:
	.zero		1
	.type		_ZN30_INTERNAL_61bd2e12_4_k_cu_main4cuda3std6ranges3__45__cpo4sizeE,@object
	.size		_ZN30_INTERNAL_61bd2e12_4_k_cu_main4cuda3std6ranges3__45__cpo4sizeE,(_ZN30_INTERNAL_61bd2e12_4_k_cu_main6thrust24THRUST_300001_SM_1000_NS12placeholders2_3E - _ZN30_INTERNAL_61bd2e12_4_k_cu_main4cuda3std6ranges3__45__cpo4sizeE)
_ZN30_INTERNAL_61bd2e12_4_k_cu_main4cuda3std6ranges3__45__cpo4sizeE:
	.zero		1
	.type		_ZN30_INTERNAL_61bd2e12_4_k_cu_main6thrust24THRUST_300001_SM_1000_NS12placeholders2_3E,@object
	.size		_ZN30_INTERNAL_61bd2e12_4_k_cu_main6thrust24THRUST_300001_SM_1000_NS12placeholders2_3E,(_ZN30_INTERNAL_61bd2e12_4_k_cu_main4cuda3std3__45__cpo6cbeginE - _ZN30_INTERNAL_61bd2e12_4_k_cu_main6thrust24THRUST_300001_SM_1000_NS12placeholders2_3E)
_ZN30_INTERNAL_61bd2e12_4_k_cu_main6thrust24THRUST_300001_SM_1000_NS12placeholders2_3E:
	.zero		1
	.type		_ZN30_INTERNAL_61bd2e12_4_k_cu_main4cuda3std3__45__cpo6cbeginE,@object
	.size		_ZN30_INTERNAL_61bd2e12_4_k_cu_main4cuda3std3__45__cpo6cbeginE,(_ZN30_INTERNAL_61bd2e12_4_k_cu_main4cuda3std6ranges3__45__cpo6cbeginE - _ZN30_INTERNAL_61bd2e12_4_k_cu_main4cuda3std3__45__cpo6cbeginE)
_ZN30_INTERNAL_61bd2e12_4_k_cu_main4cuda3std3__45__cpo6cbeginE:
	.zero		1
	.type		_ZN30_INTERNAL_61bd2e12_4_k_cu_main4cuda3std6ranges3__45__cpo6cbeginE,@object
	.size		_ZN30_INTERNAL_61bd2e12_4_k_cu_main4cuda3std6ranges3__45__cpo6cbeginE,(_ZN30_INTERNAL_61bd2e12_4_k_cu_main6thrust24THRUST_300001_SM_1000_NS12placeholders2_7E - _ZN30_INTERNAL_61bd2e12_4_k_cu_main4cuda3std6ranges3__45__cpo6cbeginE)
_ZN30_INTERNAL_61bd2e12_4_k_cu_main4cuda3std6ranges3__45__cpo6cbeginE:
	.zero		1
	.type		_ZN30_INTERNAL_61bd2e12_4_k_cu_main6thrust24THRUST_300001_SM_1000_NS12placeholders2_7E,@object
	.size		_ZN30_INTERNAL_61bd2e12_4_k_cu_main6thrust24THRUST_300001_SM_1000_NS12placeholders2_7E,(_ZN30_INTERNAL_61bd2e12_4_k_cu_main4cuda3std3__45__cpo7crbeginE - _ZN30_INTERNAL_61bd2e12_4_k_cu_main6thrust24THRUST_300001_SM_1000_NS12placeholders2_7E)
_ZN30_INTERNAL_61bd2e12_4_k_cu_main6thrust24THRUST_300001_SM_1000_NS12placeholders2_7E:
	.zero		1
	.type		_ZN30_INTERNAL_61bd2e12_4_k_cu_main4cuda3std3__45__cpo7crbeginE,@object
	.size		_ZN30_INTERNAL_61bd2e12_4_k_cu_main4cuda3std3__45__cpo7crbeginE,(_ZN30_INTERNAL_61bd2e12_4_k_cu_main4cuda3std6ranges3__45__cpo4nextE - _ZN30_INTERNAL_61bd2e12_4_k_cu_main4cuda3std3__45__cpo7crbeginE)
_ZN30_INTERNAL_61bd2e12_4_k_cu_main4cuda3std3__45__cpo7crbeginE:
	.zero		1
	.type		_ZN30_INTERNAL_61bd2e12_4_k_cu_main4cuda3std6ranges3__45__cpo4nextE,@object
	.size		_ZN30_INTERNAL_61bd2e12_4_k_cu_main4cuda3std6ranges3__45__cpo4nextE,(_ZN30_INTERNAL_61bd2e12_4_k_cu_main4cuda3std6ranges3__45__cpo4swapE - _ZN30_INTERNAL_61bd2e12_4_k_cu_main4cuda3std6ranges3__45__cpo4nextE)
_ZN30_INTERNAL_61bd2e12_4_k_cu_main4cuda3std6ranges3__45__cpo4nextE:
	.zero		1
	.type		_ZN30_INTERNAL_61bd2e12_4_k_cu_main4cuda3std6ranges3__45__cpo4swapE,@object
	.size		_ZN30_INTERNAL_61bd2e12_4_k_cu_main4cuda3std6ranges3__45__cpo4swapE,(_ZN30_INTERNAL_61bd2e12_4_k_cu_main6thrust24THRUST_300001_SM_1000_NS8cuda_cub10par_nosyncE - _ZN30_INTERNAL_61bd2e12_4_k_cu_main4cuda3std6ranges3__45__cpo4swapE)
_ZN30_INTERNAL_61bd2e12_4_k_cu_main4cuda3std6ranges3__45__cpo4swapE:
	.zero		1
	.type		_ZN30_INTERNAL_61bd2e12_4_k_cu_main6thrust24THRUST_300001_SM_1000_NS8cuda_cub10par_nosyncE,@object
	.size		_ZN30_INTERNAL_61bd2e12_4_k_cu_main6thrust24THRUST_300001_SM_1000_NS8cuda_cub10par_nosyncE,(_ZN30_INTERNAL_61bd2e12_4_k_cu_main6thrust24THRUST_300001_SM_1000_NS12placeholders2_9E - _ZN30_INTERNAL_61bd2e12_4_k_cu_main6thrust24THRUST_300001_SM_1000_NS8cuda_cub10par_nosyncE)
_ZN30_INTERNAL_61bd2e12_4_k_cu_main6thrust24THRUST_300001_SM_1000_NS8cuda_cub10par_nosyncE:
	.zero		1
	.type		_ZN30_INTERNAL_61bd2e12_4_k_cu_main6thrust24THRUST_300001_SM_1000_NS12placeholders2_9E,@object
	.size		_ZN30_INTERNAL_61bd2e12_4_k_cu_main6thrust24THRUST_300001_SM_1000_NS12placeholders2_9E,(_ZN30_INTERNAL_61bd2e12_4_k_cu_main4cuda3std3__432_GLOBAL__N__61bd2e12_4_k_cu_main6ignoreE - _ZN30_INTERNAL_61bd2e12_4_k_cu_main6thrust24THRUST_300001_SM_1000_NS12placeholders2_9E)
_ZN30_INTERNAL_61bd2e12_4_k_cu_main6thrust24THRUST_300001_SM_1000_NS12placeholders2_9E:
	.zero		1
	.type		_ZN30_INTERNAL_61bd2e12_4_k_cu_main4cuda3std3__432_GLOBAL__N__61bd2e12_4_k_cu_main6ignoreE,@object
	.size		_ZN30_INTERNAL_61bd2e12_4_k_cu_main4cuda3std3__432_GLOBAL__N__61bd2e12_4_k_cu_main6ignoreE,(_ZN30_INTERNAL_61bd2e12_4_k_cu_main4cuda3std6ranges3__45__cpo4dataE - _ZN30_INTERNAL_61bd2e12_4_k_cu_main4cuda3std3__432_GLOBAL__N__61bd2e12_4_k_cu_main6ignoreE)
_ZN30_INTERNAL_61bd2e12_4_k_cu_main4cuda3std3__432_GLOBAL__N__61bd2e12_4_k_cu_main6ignoreE:
	.zero		1
	.type		_ZN30_INTERNAL_61bd2e12_4_k_cu_main4cuda3std6ranges3__45__cpo4dataE,@object
	.size		_ZN30_INTERNAL_61bd2e12_4_k_cu_main4cuda3std6ranges3__45__cpo4dataE,(_ZN30_INTERNAL_61bd2e12_4_k_cu_main6thrust24THRUST_300001_SM_1000_NS12placeholders2_1E - _ZN30_INTERNAL_61bd2e12_4_k_cu_main4cuda3std6ranges3__45__cpo4dataE)
_ZN30_INTERNAL_61bd2e12_4_k_cu_main4cuda3std6ranges3__45__cpo4dataE:
	.zero		1
	.type		_ZN30_INTERNAL_61bd2e12_4_k_cu_main6thrust24THRUST_300001_SM_1000_NS12placeholders2_1E,@object
	.size		_ZN30_INTERNAL_61bd2e12_4_k_cu_main6thrust24THRUST_300001_SM_1000_NS12placeholders2_1E,(_ZN30_INTERNAL_61bd2e12_4_k_cu_main4cuda3std3__45__cpo5beginE - _ZN30_INTERNAL_61bd2e12_4_k_cu_main6thrust24THRUST_300001_SM_1000_NS12placeholders2_1E)
_ZN30_INTERNAL_61bd2e12_4_k_cu_main6thrust24THRUST_300001_SM_1000_NS12placeholders2_1E:
	.zero		1
	.type		_ZN30_INTERNAL_61bd2e12_4_k_cu_main4cuda3std3__45__cpo5beginE,@object
	.size		_ZN30_INTERNAL_61bd2e12_4_k_cu_main4cuda3std3__45__cpo5beginE,(_ZN30_INTERNAL_61bd2e12_4_k_cu_main4cuda3std6ranges3__45__cpo5beginE - _ZN30_INTERNAL_61bd2e12_4_k_cu_main4cuda3std3__45__cpo5beginE)
_ZN30_INTERNAL_61bd2e12_4_k_cu_main4cuda3std3__45__cpo5beginE:
	.zero		1
	.type		_ZN30_INTERNAL_61bd2e12_4_k_cu_main4cuda3std6ranges3__45__cpo5beginE,@object
	.size		_ZN30_INTERNAL_61bd2e12_4_k_cu_main4cuda3std6ranges3__45__cpo5beginE,(_ZN30_INTERNAL_61bd2e12_4_k_cu_main6thrust24THRUST_300001_SM_1000_NS12placeholders2_5E - _ZN30_INTERNAL_61bd2e12_4_k_cu_main4cuda3std6ranges3__45__cpo5beginE)
_ZN30_INTERNAL_61bd2e12_4_k_cu_main4cuda3std6ranges3__45__cpo5beginE:
	.zero		1
	.type		_ZN30_INTERNAL_61bd2e12_4_k_cu_main6thrust24THRUST_300001_SM_1000_NS12placeholders2_5E,@object
	.size		_ZN30_INTERNAL_61bd2e12_4_k_cu_main6thrust24THRUST_300001_SM_1000_NS12placeholders2_5E,(_ZN30_INTERNAL_61bd2e12_4_k_cu_main4cuda3std3__45__cpo6rbeginE - _ZN30_INTERNAL_61bd2e12_4_k_cu_main6thrust24THRUST_300001_SM_1000_NS12placeholders2_5E)
_ZN30_INTERNAL_61bd2e12_4_k_cu_main6thrust24THRUST_300001_SM_1000_NS12placeholders2_5E:
	.zero		1
	.type		_ZN30_INTERNAL_61bd2e12_4_k_cu_main4cuda3std3__45__cpo6rbeginE,@object
	.size		_ZN30_INTERNAL_61bd2e12_4_k_cu_main4cuda3std3__45__cpo6rbeginE,(_ZN30_INTERNAL_61bd2e12_4_k_cu_main4cuda3std6ranges3__45__cpo7advanceE - _ZN30_INTERNAL_61bd2e12_4_k_cu_main4cuda3std3__45__cpo6rbeginE)
_ZN30_INTERNAL_61bd2e12_4_k_cu_main4cuda3std3__45__cpo6rbeginE:
	.zero		1
	.type		_ZN30_INTERNAL_61bd2e12_4_k_cu_main4cuda3std6ranges3__45__cpo7advanceE,@object
	.size		_ZN30_INTERNAL_61bd2e12_4_k_cu_main4cuda3std6ranges3__45__cpo7advanceE,(_ZN30_INTERNAL_61bd2e12_4_k_cu_main4cuda3std3__47nulloptE - _ZN30_INTERNAL_61bd2e12_4_k_cu_main4cuda3std6ranges3__45__cpo7advanceE)
_ZN30_INTERNAL_61bd2e12_4_k_cu_main4cuda3std6ranges3__45__cpo7advanceE:
	.zero		1
	.type		_ZN30_INTERNAL_61bd2e12_4_k_cu_main4cuda3std3__47nulloptE,@object
	.size		_ZN30_INTERNAL_61bd2e12_4_k_cu_main4cuda3std3__47nulloptE,(_ZN30_INTERNAL_61bd2e12_4_k_cu_main4cuda3std6ranges3__45__cpo8distanceE - _ZN30_INTERNAL_61bd2e12_4_k_cu_main4cuda3std3__47nulloptE)
_ZN30_INTERNAL_61bd2e12_4_k_cu_main4cuda3std3__47nulloptE:
	.zero		1
	.type		_ZN30_INTERNAL_61bd2e12_4_k_cu_main4cuda3std6ranges3__45__cpo8distanceE,@object
	.size		_ZN30_INTERNAL_61bd2e12_4_k_cu_main4cuda3std6ranges3__45__cpo8distanceE,(_ZN30_INTERNAL_61bd2e12_4_k_cu_main6thrust24THRUST_300001_SM_1000_NS12placeholders3_10E - _ZN30_INTERNAL_61bd2e12_4_k_cu_main4cuda3std6ranges3__45__cpo8distanceE)
_ZN30_INTERNAL_61bd2e12_4_k_cu_main4cuda3std6ranges3__45__cpo8distanceE:
	.zero		1
	.type		_ZN30_INTERNAL_61bd2e12_4_k_cu_main6thrust24THRUST_300001_SM_1000_NS12placeholders3_10E,@object
	.size		_ZN30_INTERNAL_61bd2e12_4_k_cu_main6thrust24THRUST_300001_SM_1000_NS12placeholders3_10E,(_ZN30_INTERNAL_61bd2e12_4_k_cu_main4cuda3std3__419piecewise_constructE - _ZN30_INTERNAL_61bd2e12_4_k_cu_main6thrust24THRUST_300001_SM_1000_NS12placeholders3_10E)
_ZN30_INTERNAL_61bd2e12_4_k_cu_main6thrust24THRUST_300001_SM_1000_NS12placeholders3_10E:
	.zero		1
	.type		_ZN30_INTERNAL_61bd2e12_4_k_cu_main4cuda3std3__419piecewise_constructE,@object
	.size		_ZN30_INTERNAL_61bd2e12_4_k_cu_main4cuda3std3__419piecewise_constructE,(_ZN30_INTERNAL_61bd2e12_4_k_cu_main4cuda3std6ranges3__45__cpo5cdataE - _ZN30_INTERNAL_61bd2e12_4_k_cu_main4cuda3std3__419piecewise_constructE)
_ZN30_INTERNAL_61bd2e12_4_k_cu_main4cuda3std3__419piecewise_constructE:
	.zero		1
	.type		_ZN30_INTERNAL_61bd2e12_4_k_cu_main4cuda3std6ranges3__45__cpo5cdataE,@object
	.size		_ZN30_INTERNAL_61bd2e12_4_k_cu_main4cuda3std6ranges3__45__cpo5cdataE,(_ZN30_INTERNAL_61bd2e12_4_k_cu_main6thrust24THRUST_300001_SM_1000_NS12placeholders2_2E - _ZN30_INTERNAL_61bd2e12_4_k_cu_main4cuda3std6ranges3__45__cpo5cdataE)
_ZN30_INTERNAL_61bd2e12_4_k_cu_main4cuda3std6ranges3__45__cpo5cdataE:
	.zero		1
	.type		_ZN30_INTERNAL_61bd2e12_4_k_cu_main6thrust24THRUST_300001_SM_1000_NS12placeholders2_2E,@object
	.size		_ZN30_INTERNAL_61bd2e12_4_k_cu_main6thrust24THRUST_300001_SM_1000_NS12placeholders2_2E,(_ZN30_INTERNAL_61bd2e12_4_k_cu_main4cuda3std3__45__cpo3endE - _ZN30_INTERNAL_61bd2e12_4_k_cu_main6thrust24THRUST_300001_SM_1000_NS12placeholders2_2E)
_ZN30_INTERNAL_61bd2e12_4_k_cu_main6thrust24THRUST_300001_SM_1000_NS12placeholders2_2E:
	.zero		1
	.type		_ZN30_INTERNAL_61bd2e12_4_k_cu_main4cuda3std3__45__cpo3endE,@object
	.size		_ZN30_INTERNAL_61bd2e12_4_k_cu_main4cuda3std3__45__cpo3endE,(_ZN30_INTERNAL_61bd2e12_4_k_cu_main4cuda3std6ranges3__45__cpo3endE - _ZN30_INTERNAL_61bd2e12_4_k_cu_main4cuda3std3__45__cpo3endE)
_ZN30_INTERNAL_61bd2e12_4_k_cu_main4cuda3std3__45__cpo3endE:
	.zero		1
	.type		_ZN30_INTERNAL_61bd2e12_4_k_cu_main4cuda3std6ranges3__45__cpo3endE,@object
	.size		_ZN30_INTERNAL_61bd2e12_4_k_cu_main4cuda3std6ranges3__45__cpo3endE,(_ZN30_INTERNAL_61bd2e12_4_k_cu_main6thrust24THRUST_300001_SM_1000_NS12placeholders2_6E - _ZN30_INTERNAL_61bd2e12_4_k_cu_main4cuda3std6ranges3__45__cpo3endE)
_ZN30_INTERNAL_61bd2e12_4_k_cu_main4cuda3std6ranges3__45__cpo3endE:
	.zero		1
	.type		_ZN30_INTERNAL_61bd2e12_4_k_cu_main6thrust24THRUST_300001_SM_1000_NS12placeholders2_6E,@object
	.size		_ZN30_INTERNAL_61bd2e12_4_k_cu_main6thrust24THRUST_300001_SM_1000_NS12placeholders2_6E,(_ZN30_INTERNAL_61bd2e12_4_k_cu_main4cuda3std3__45__cpo4rendE - _ZN30_INTERNAL_61bd2e12_4_k_cu_main6thrust24THRUST_300001_SM_1000_NS12placeholders2_6E)
_ZN30_INTERNAL_61bd2e12_4_k_cu_main6thrust24THRUST_300001_SM_1000_NS12placeholders2_6E:
	.zero		1
	.type		_ZN30_INTERNAL_61bd2e12_4_k_cu_main4cuda3std3__45__cpo4rendE,@object
	.size		_ZN30_INTERNAL_61bd2e12_4_k_cu_main4cuda3std3__45__cpo4rendE,(_ZN30_INTERNAL_61bd2e12_4_k_cu_main4cuda3std6ranges3__45__cpo9iter_swapE - _ZN30_INTERNAL_61bd2e12_4_k_cu_main4cuda3std3__45__cpo4rendE)
_ZN30_INTERNAL_61bd2e12_4_k_cu_main4cuda3std3__45__cpo4rendE:
	.zero		1
	.type		_ZN30_INTERNAL_61bd2e12_4_k_cu_main4cuda3std6ranges3__45__cpo9iter_swapE,@object
	.size		_ZN30_INTERNAL_61bd2e12_4_k_cu_main4cuda3std6ranges3__45__cpo9iter_swapE,(_ZN30_INTERNAL_61bd2e12_4_k_cu_main4cuda3std3__48unexpectE - _ZN30_INTERNAL_61bd2e12_4_k_cu_main4cuda3std6ranges3__45__cpo9iter_swapE)
_ZN30_INTERNAL_61bd2e12_4_k_cu_main4cuda3std6ranges3__45__cpo9iter_swapE:
	.zero		1
	.type		_ZN30_INTERNAL_61bd2e12_4_k_cu_main4cuda3std3__48unexpectE,@object
	.size		_ZN30_INTERNAL_61bd2e12_4_k_cu_main4cuda3std3__48unexpectE,(_ZN30_INTERNAL_61bd2e12_4_k_cu_main6thrust24THRUST_300001_SM_1000_NS8cuda_cub3parE - _ZN30_INTERNAL_61bd2e12_4_k_cu_main4cuda3std3__48unexpectE)
_ZN30_INTERNAL_61bd2e12_4_k_cu_main4cuda3std3__48unexpectE:
	.zero		1
	.type		_ZN30_INTERNAL_61bd2e12_4_k_cu_main6thrust24THRUST_300001_SM_1000_NS8cuda_cub3parE,@object
	.size		_ZN30_INTERNAL_61bd2e12_4_k_cu_main6thrust24THRUST_300001_SM_1000_NS8cuda_cub3parE,(_ZN30_INTERNAL_61bd2e12_4_k_cu_main6thrust24THRUST_300001_SM_1000_NS12placeholders2_4E - _ZN30_INTERNAL_61bd2e12_4_k_cu_main6thrust24THRUST_300001_SM_1000_NS8cuda_cub3parE)
_ZN30_INTERNAL_61bd2e12_4_k_cu_main6thrust24THRUST_300001_SM_1000_NS8cuda_cub3parE:
	.zero		1
	.type		_ZN30_INTERNAL_61bd2e12_4_k_cu_main6thrust24THRUST_300001_SM_1000_NS12placeholders2_4E,@object
	.size		_ZN30_INTERNAL_61bd2e12_4_k_cu_main6thrust24THRUST_300001_SM_1000_NS12placeholders2_4E,(_ZN30_INTERNAL_61bd2e12_4_k_cu_main4cuda3std3__45__cpo4cendE - _ZN30_INTERNAL_61bd2e12_4_k_cu_main6thrust24THRUST_300001_SM_1000_NS12placeholders2_4E)
_ZN30_INTERNAL_61bd2e12_4_k_cu_main6thrust24THRUST_300001_SM_1000_NS12placeholders2_4E:
	.zero		1
	.type		_ZN30_INTERNAL_61bd2e12_4_k_cu_main4cuda3std3__45__cpo4cendE,@object
	.size		_ZN30_INTERNAL_61bd2e12_4_k_cu_main4cuda3std3__45__cpo4cendE,(_ZN30_INTERNAL_61bd2e12_4_k_cu_main4cuda3std6ranges3__45__cpo4cendE - _ZN30_INTERNAL_61bd2e12_4_k_cu_main4cuda3std3__45__cpo4cendE)
_ZN30_INTERNAL_61bd2e12_4_k_cu_main4cuda3std3__45__cpo4cendE:
	.zero		1
	.type		_ZN30_INTERNAL_61bd2e12_4_k_cu_main4cuda3std6ranges3__45__cpo4cendE,@object
	.size		_ZN30_INTERNAL_61bd2e12_4_k_cu_main4cuda3std6ranges3__45__cpo4cendE,(_ZN30_INTERNAL_61bd2e12_4_k_cu_main4cuda3std3__420unreachable_sentinelE - _ZN30_INTERNAL_61bd2e12_4_k_cu_main4cuda3std6ranges3__45__cpo4cendE)
_ZN30_INTERNAL_61bd2e12_4_k_cu_main4cuda3std6ranges3__45__cpo4cendE:
	.zero		1
	.type		_ZN30_INTERNAL_61bd2e12_4_k_cu_main4cuda3std3__420unreachable_sentinelE,@object
	.size		_ZN30_INTERNAL_61bd2e12_4_k_cu_main4cuda3std3__420unreachable_sentinelE,(_ZN30_INTERNAL_61bd2e12_4_k_cu_main4cuda3std6ranges3__45__cpo5ssizeE - _ZN30_INTERNAL_61bd2e12_4_k_cu_main4cuda3std3__420unreachable_sentinelE)
_ZN30_INTERNAL_61bd2e12_4_k_cu_main4cuda3std3__420unreachable_sentinelE:
	.zero		1
	.type		_ZN30_INTERNAL_61bd2e12_4_k_cu_main4cuda3std6ranges3__45__cpo5ssizeE,@object
	.size		_ZN30_INTERNAL_61bd2e12_4_k_cu_main4cuda3std6ranges3__45__cpo5ssizeE,(_ZN30_INTERNAL_61bd2e12_4_k_cu_main6thrust24THRUST_300001_SM_1000_NS12placeholders2_8E - _ZN30_INTERNAL_61bd2e12_4_k_cu_main4cuda3std6ranges3__45__cpo5ssizeE)
_ZN30_INTERNAL_61bd2e12_4_k_cu_main4cuda3std6ranges3__45__cpo5ssizeE:
	.zero		1
	.type		_ZN30_INTERNAL_61bd2e12_4_k_cu_main6thrust24THRUST_300001_SM_1000_NS12placeholders2_8E,@object
	.size		_ZN30_INTERNAL_61bd2e12_4_k_cu_main6thrust24THRUST_300001_SM_1000_NS12placeholders2_8E,(_ZN30_INTERNAL_61bd2e12_4_k_cu_main4cuda3std3__45__cpo5crendE - _ZN30_INTERNAL_61bd2e12_4_k_cu_main6thrust24THRUST_300001_SM_1000_NS12placeholders2_8E)
_ZN30_INTERNAL_61bd2e12_4_k_cu_main6thrust24THRUST_300001_SM_1000_NS12placeholders2_8E:
	.zero		1
	.type		_ZN30_INTERNAL_61bd2e12_4_k_cu_main4cuda3std3__45__cpo5crendE,@object
	.size		_ZN30_INTERNAL_61bd2e12_4_k_cu_main4cuda3std3__45__cpo5crendE,(_ZN30_INTERNAL_61bd2e12_4_k_cu_main4cuda3std6ranges3__45__cpo4prevE - _ZN30_INTERNAL_61bd2e12_4_k_cu_main4cuda3std3__45__cpo5crendE)
_ZN30_INTERNAL_61bd2e12_4_k_cu_main4cuda3std3__45__cpo5crendE:
	.zero		1
	.type		_ZN30_INTERNAL_61bd2e12_4_k_cu_main4cuda3std6ranges3__45__cpo4prevE,@object
	.size		_ZN30_INTERNAL_61bd2e12_4_k_cu_main4cuda3std6ranges3__45__cpo4prevE,(_ZN30_INTERNAL_61bd2e12_4_k_cu_main4cuda3std6ranges3__45__cpo9iter_moveE - _ZN30_INTERNAL_61bd2e12_4_k_cu_main4cuda3std6ranges3__45__cpo4prevE)
_ZN30_INTERNAL_61bd2e12_4_k_cu_main4cuda3std6ranges3__45__cpo4prevE:
	.zero		1
	.type		_ZN30_INTERNAL_61bd2e12_4_k_cu_main4cuda3std6ranges3__45__cpo9iter_moveE,@object
	.size		_ZN30_INTERNAL_61bd2e12_4_k_cu_main4cuda3std6ranges3__45__cpo9iter_moveE,(_ZN30_INTERNAL_61bd2e12_4_k_cu_main6thrust24THRUST_300001_SM_1000_NS6system6detail10sequential3seqE - _ZN30_INTERNAL_61bd2e12_4_k_cu_main4cuda3std6ranges3__45__cpo9iter_moveE)
_ZN30_INTERNAL_61bd2e12_4_k_cu_main4cuda3std6ranges3__45__cpo9iter_moveE:
	.zero		1
	.type		_ZN30_INTERNAL_61bd2e12_4_k_cu_main6thrust24THRUST_300001_SM_1000_NS6system6detail10sequential3seqE,@object
	.size		_ZN30_INTERNAL_61bd2e12_4_k_cu_main6thrust24THRUST_300001_SM_1000_NS6system6detail10sequential3seqE,(.L_31 - _ZN30_INTERNAL_61bd2e12_4_k_cu_main6thrust24THRUST_300001_SM_1000_NS6system6detail10sequential3seqE)
_ZN30_INTERNAL_61bd2e12_4_k_cu_main6thrust24THRUST_300001_SM_1000_NS6system6detail10sequential3seqE:
	.zero		1
.L_31:


//--------------------- .nv.shared._ZN3cub18CUB_300001_SM_10006detail9transform16transform_kernelINS2_10policy_hubILb0EN4cuda3std3__45tupleIJN6thrust24THRUST_300001_SM_1000_NS6detail15normal_iteratorINSA_10device_ptrIfEEEESF_EEEE10policy1000EiNS7_4plusIfEESF_JPfSL_EEEvT0_iT1_T2_DpNS2_10kernel_argIT3_EE --------------------------
	.section	.nv.shared._ZN3cub18CUB_300001_SM_10006detail9transform16transform_kernelINS2_10policy_hubILb0EN4cuda3std3__45tupleIJN6thrust24THRUST_300001_SM_1000_NS6detail15normal_iteratorINSA_10device_ptrIfEEEESF_EEEE10policy1000EiNS7_4plusIfEESF_JPfSL_EEEvT0_iT1_T2_DpNS2_10kernel_argIT3_EE,"aw",@nobits
	.sectionflags	@""
	.align	128
.nv.shared._ZN3cub18CUB_300001_SM_10006detail9transform16transform_kernelINS2_10policy_hubILb0EN4cuda3std3__45tupleIJN6thrust24THRUST_300001_SM_1000_NS6detail15normal_iteratorINSA_10device_ptrIfEEEESF_EEEE10policy1000EiNS7_4plusIfEESF_JPfSL_EEEvT0_iT1_T2_DpNS2_10kernel_argIT3_EE:
	.zero		1152


//--------------------- .nv.shared._ZN3cub18CUB_300001_SM_10006detail8for_each13static_kernelINS2_12policy_hub_t12policy_500_tElN6thrust24THRUST_300001_SM_1000_NS8cuda_cub10__tabulate7functorINS7_6detail15normal_iteratorINS7_10device_ptrIfEEEE17sine_wave_functorlEEEEvT0_T1_ --------------------------
	.section	.nv.shared._ZN3cub18CUB_300001_SM_10006detail8for_each13static_kernelINS2_12policy_hub_t12policy_500_tElN6thrust24THRUST_300001_SM_1000_NS8cuda_cub10__tabulate7functorINS7_6detail15normal_iteratorINS7_10device_ptrIfEEEE17sine_wave_functorlEEEEvT0_T1_,"aw",@nobits
	.sectionflags	@""
	.align	128
	.zero		1024


//--------------------- .nv.shared._ZN3cub18CUB_300001_SM_10006detail8for_each13static_kernelINS2_12policy_hub_t12policy_500_tEmN6thrust24THRUST_300001_SM_1000_NS8cuda_cub20__uninitialized_fill7functorINS7_10device_ptrIfEEfEEEEvT0_T1_ --------------------------
	.section	.nv.shared._ZN3cub18CUB_300001_SM_10006detail8for_each13static_kernelINS2_12policy_hub_t12policy_500_tEmN6thrust24THRUST_300001_SM_1000_NS8cuda_cub20__uninitialized_fill7functorINS7_10device_ptrIfEEfEEEEvT0_T1_,"aw",@nobits
	.sectionflags	@""
	.align	128
	.zero		1024


//--------------------- .nv.shared._ZN3cub18CUB_300001_SM_10006detail11EmptyKernelIvEEvv --------------------------
	.section	.nv.shared._ZN3cub18CUB_300001_SM_10006detail11EmptyKernelIvEEvv,"aw",@nobits
	.sectionflags	@""
	.align	128
	.zero		1024


//--------------------- .nv.constant0._ZN3cub18CUB_300001_SM_10006detail9transform16transform_kernelINS2_10policy_hubILb0EN4cuda3std3__45tupleIJN6thrust24THRUST_300001_SM_1000_NS6detail15normal_iteratorINSA_10device_ptrIfEEEESF_EEEE10policy1000ElNS7_4plusIfEESF_JPfSL_EEEvT0_iT1_T2_DpNS2_10kernel_argIT3_EE --------------------------
	.section	.nv.constant0._ZN3cub18CUB_300001_SM_10006detail9transform16transform_kernelINS2_10policy_hubILb0EN4cuda3std3__45tupleIJN6thrust24THRUST_300001_SM_1000_NS6detail15normal_iteratorINSA_10device_ptrIfEEEESF_EEEE10policy1000ElNS7_4plusIfEESF_JPfSL_EEEvT0_iT1_T2_DpNS2_10kernel_argIT3_EE,"a",@progbits
	.sectionflags	@""
	.align	4
.nv.constant0._ZN3cub18CUB_300001_SM_10006detail9transform16transform_kernelINS2_10policy_hubILb0EN4cuda3std3__45tupleIJN6thrust24THRUST_300001_SM_1000_NS6detail15normal_iteratorINSA_10device_ptrIfEEEESF_EEEE10policy1000ElNS7_4plusIfEESF_JPfSL_EEEvT0_iT1_T2_DpNS2_10kernel_argIT3_EE:
	.zero		952


//--------------------- .nv.constant0._ZN3cub18CUB_300001_SM_10006detail9transform16transform_kernelINS2_10policy_hubILb0EN4cuda3std3__45tupleIJN6thrust24THRUST_300001_SM_1000_NS6detail15normal_iteratorINSA_10device_ptrIfEEEESF_EEEE10policy1000EiNS7_4plusIfEESF_JPfSL_EEEvT0_iT1_T2_DpNS2_10kernel_argIT3_EE --------------------------
	.section	.nv.constant0._ZN3cub18CUB_300001_SM_10006detail9transform16transform_kernelINS2_10policy_hubILb0EN4cuda3std3__45tupleIJN6thrust24THRUST_300001_SM_1000_NS6detail15normal_iteratorINSA_10device_ptrIfEEEESF_EEEE10policy1000EiNS7_4plusIfEESF_JPfSL_EEEvT0_iT1_T2_DpNS2_10kernel_argIT3_EE,"a",@progbits
	.sectionflags	@""
	.align	4
.nv.constant0._ZN3cub18CUB_300001_SM_10006detail9transform16transform_kernelINS2_10policy_hubILb0EN4cuda3std3__45tupleIJN6thrust24THRUST_300001_SM_1000_NS6detail15normal_iteratorINSA_10device_ptrIfEEEESF_EEEE10policy1000EiNS7_4plusIfEESF_JPfSL_EEEvT0_iT1_T2_DpNS2_10kernel_argIT3_EE:
	.zero		952


//--------------------- .nv.constant0._ZN3cub18CUB_300001_SM_10006detail8for_each13static_kernelINS2_12policy_hub_t12policy_500_tElN6thrust24THRUST_300001_SM_1000_NS8cuda_cub10__tabulate7functorINS7_6detail15normal_iteratorINS7_10device_ptrIfEEEE17sine_wave_functorlEEEEvT0_T1_ --------------------------
	.section	.nv.constant0._ZN3cub18CUB_300001_SM_10006detail8for_each13static_kernelINS2_12policy_hub_t12policy_500_tElN6thrust24THRUST_300001_SM_1000_NS8cuda_cub10__tabulate7functorINS7_6detail15normal_iteratorINS7_10device_ptrIfEEEE17sine_wave_functorlEEEEvT0_T1_,"a",@progbits
	.sectionflags	@""
	.align	4
.nv.constant0._ZN3cub18CUB_300001_SM_10006detail8for_each13static_kernelINS2_12policy_hub_t12policy_500_tElN6thrust24THRUST_300001_SM_1000_NS8cuda_cub10__tabulate7functorINS7_6detail15normal_iteratorINS7_10device_ptrIfEEEE17sine_wave_functorlEEEEvT0_T1_:
	.zero		928


//--------------------- .nv.constant0._ZN3cub18CUB_300001_SM_10006detail8for_each13static_kernelINS2_12policy_hub_t12policy_500_tEmN6thrust24THRUST_300001_SM_1000_NS8cuda_cub20__uninitialized_fill7functorINS7_10device_ptrIfEEfEEEEvT0_T1_ --------------------------
	.section	.nv.constant0._ZN3cub18CUB_300001_SM_10006detail8for_each13static_kernelINS2_12policy_hub_t12policy_500_tEmN6thrust24THRUST_300001_SM_1000_NS8cuda_cub20__uninitialized_fill7functorINS7_10device_ptrIfEEfEEEEvT0_T1_,"a",@progbits
	.sectionflags	@""
	.align	4
.nv.constant0._ZN3cub18CUB_300001_SM_10006detail8for_each13static_kernelINS2_12policy_hub_t12policy_500_tEmN6thrust24THRUST_300001_SM_1000_NS8cuda_cub20__uninitialized_fill7functorINS7_10device_ptrIfEEfEEEEvT0_T1_:
	.zero		920


//--------------------- .nv.constant0._ZN3cub18CUB_300001_SM_10006detail11EmptyKernelIvEEvv --------------------------
	.section	.nv.constant0._ZN3cub18CUB_300001_SM_10006detail11EmptyKernelIvEEvv,"a",@progbits
	.sectionflags	@""
	.align	4
.nv.constant0._ZN3cub18CUB_300001_SM_10006detail11EmptyKernelIvEEvv:
	.zero		896


//--------------------- SYMBOLS --------------------------

	.type		.nv.reservedSmem.offset0,@object
	.size		.nv.reservedSmem.offset0,0x4
	.type		.nv.reservedSmem.cap,@object
	.size		.nv.reservedSmem.cap,0x4
